	.target	sm_90a

	.elftype	@"ET_EXEC"


//--------------------- .note.nv.tkinfo           --------------------------
	.section	.note.nv.tkinfo,"",@"SHT_NOTE"
	.sectionflags	@"SHF_NOTE_NV_TKINFO"
	.tkinfo
        /*0018*/ 	.word	0x00000002
        /*0030*/ 	.string	""
        /*0030*/ 	.string	"ptxas"
        /*0030*/ 	.string	"Cuda compilation tools, release 13.0, V13.0.88"
        /*0030*/ 	.string	"Build cuda_13.0.r13.0/compiler.36424714_0"
        /*0030*/ 	.string	"-arch sm_90a -m 64 "



//--------------------- .note.nv.cuinfo           --------------------------
	.section	.note.nv.cuinfo,"",@"SHT_NOTE"
	.sectionflags	@"SHF_NOTE_NV_CUINFO"
        /*0018*/ 	.short	0x0002
        /*001a*/ 	.short	0x005a
        /*001c*/ 	.short	0x0082
	.zero		2


//--------------------- .nv.info                  --------------------------
	.section	.nv.info,"",@"SHT_CUDA_INFO"
	.align	4


	//----- nvinfo : EIATTR_REGCOUNT
	.align		4
        /*0000*/ 	.byte	0x04, 0x2f
        /*0002*/ 	.short	(.L_15 - .L_14)
	.align		4
.L_14:
        /*0004*/ 	.word	index@(_ZN7cutlass13device_kernelINS_4gemm6kernel13GemmUniversalIN4cute5tupleIJiiiiEEENS1_10collective13CollectiveMmaINS1_34MainloopSm90TmaGmmaWarpSpecializedILi6ENS5_IJNS4_1CILi1EEESB_SB_EEENS1_35KernelTmaWarpSpecializedCooperativeEEENS5_IJNSA_ILi512EEENSA_ILi16EEENSA_ILi32EEEEEENS_10bfloat16_tENS5_IJlSB_lEEESJ_SK_NS4_8TiledMMAINS4_8MMA_AtomIJNS4_4SM904GMMA27MMA_64x16x16_F32BF16BF16_SSILNSO_5MajorE0ELSQ_0ELNSO_7ScaleInE1ELSR_1EEEEEENS4_6LayoutINS5_IJNSA_ILi2EEESB_SB_EEENS5_IJSB_NSA_ILi0EEESX_EEEEENS5_IJNS4_10UnderscoreES10_S10_EEEEENS4_13SM90_TMA_LOADENS4_14ComposedLayoutINS4_7SwizzleILi2ELi4ELi3EEENS4_18smem_ptr_flag_bitsILi16EEENSU_INS5_IJNSA_ILi8EEESH_EEENS5_IJSH_SB_EEEEEEEvNS4_8identityES13_S1D_vS1E_EENS_8epilogue10collective6detail29Sm90TmaWarpSpecializedAdapterINS1H_15DefaultEpilogueISJ_SK_SK_NS1G_6thread17LinearCombinationISJ_Li1EffLNS1L_9ScaleType4KindE0ELNS_15FloatRoundStyleE2ESJ_EENS1_15EpilogueDefaultEEEEEvvEEEEvNT_6ParamsE)
        /*0008*/ 	.word	0x000000a8


	//----- nvinfo : EIATTR_FRAME_SIZE
	.align		4
.L_15:
        /*000c*/ 	.byte	0x04, 0x11
        /*000e*/ 	.short	(.L_17 - .L_16)
	.align		4
.L_16:
        /*0010*/ 	.word	index@(_ZN7cutlass13device_kernelINS_4gemm6kernel13GemmUniversalIN4cute5tupleIJiiiiEEENS1_10collective13CollectiveMmaINS1_34MainloopSm90TmaGmmaWarpSpecializedILi6ENS5_IJNS4_1CILi1EEESB_SB_EEENS1_35KernelTmaWarpSpecializedCooperativeEEENS5_IJNSA_ILi512EEENSA_ILi16EEENSA_ILi32EEEEEENS_10bfloat16_tENS5_IJlSB_lEEESJ_SK_NS4_8TiledMMAINS4_8MMA_AtomIJNS4_4SM904GMMA27MMA_64x16x16_F32BF16BF16_SSILNSO_5MajorE0ELSQ_0ELNSO_7ScaleInE1ELSR_1EEEEEENS4_6LayoutINS5_IJNSA_ILi2EEESB_SB_EEENS5_IJSB_NSA_ILi0EEESX_EEEEENS5_IJNS4_10UnderscoreES10_S10_EEEEENS4_13SM90_TMA_LOADENS4_14ComposedLayoutINS4_7SwizzleILi2ELi4ELi3EEENS4_18smem_ptr_flag_bitsILi16EEENSU_INS5_IJNSA_ILi8EEESH_EEENS5_IJSH_SB_EEEEEEEvNS4_8identityES13_S1D_vS1E_EENS_8epilogue10collective6detail29Sm90TmaWarpSpecializedAdapterINS1H_15DefaultEpilogueISJ_SK_SK_NS1G_6thread17LinearCombinationISJ_Li1EffLNS1L_9ScaleType4KindE0ELNS_15FloatRoundStyleE2ESJ_EENS1_15EpilogueDefaultEEEEEvvEEEEvNT_6ParamsE)
        /*0014*/ 	.word	0x00000000


	//----- nvinfo : EIATTR_MIN_STACK_SIZE
	.align		4
.L_17:
        /*0018*/ 	.byte	0x04, 0x12
        /*001a*/ 	.short	(.L_19 - .L_18)
	.align		4
.L_18:
        /*001c*/ 	.word	index@(_ZN7cutlass13device_kernelINS_4gemm6kernel13GemmUniversalIN4cute5tupleIJiiiiEEENS1_10collective13CollectiveMmaINS1_34MainloopSm90TmaGmmaWarpSpecializedILi6ENS5_IJNS4_1CILi1EEESB_SB_EEENS1_35KernelTmaWarpSpecializedCooperativeEEENS5_IJNSA_ILi512EEENSA_ILi16EEENSA_ILi32EEEEEENS_10bfloat16_tENS5_IJlSB_lEEESJ_SK_NS4_8TiledMMAINS4_8MMA_AtomIJNS4_4SM904GMMA27MMA_64x16x16_F32BF16BF16_SSILNSO_5MajorE0ELSQ_0ELNSO_7ScaleInE1ELSR_1EEEEEENS4_6LayoutINS5_IJNSA_ILi2EEESB_SB_EEENS5_IJSB_NSA_ILi0EEESX_EEEEENS5_IJNS4_10UnderscoreES10_S10_EEEEENS4_13SM90_TMA_LOADENS4_14ComposedLayoutINS4_7SwizzleILi2ELi4ELi3EEENS4_18smem_ptr_flag_bitsILi16EEENSU_INS5_IJNSA_ILi8EEESH_EEENS5_IJSH_SB_EEEEEEEvNS4_8identityES13_S1D_vS1E_EENS_8epilogue10collective6detail29Sm90TmaWarpSpecializedAdapterINS1H_15DefaultEpilogueISJ_SK_SK_NS1G_6thread17LinearCombinationISJ_Li1EffLNS1L_9ScaleType4KindE0ELNS_15FloatRoundStyleE2ESJ_EENS1_15EpilogueDefaultEEEEEvvEEEEvNT_6ParamsE)
        /*0020*/ 	.word	0x00000000
.L_19:


//--------------------- .nv.compat                --------------------------
	.section	.nv.compat,"",@"SHT_CUDA_COMPAT_INFO"
	.align	4
        /*0000*/ 	.byte	0x02, 0x09, 0x01, 0x00, 0x02, 0x02, 0x04, 0x00, 0x02, 0x05, 0x05, 0x00, 0x03, 0x07, 0x01, 0x01
        /*0010*/ 	.byte	0x02, 0x03, 0x01, 0x00, 0x02, 0x06, 0x01, 0x00, 0x04, 0x0b, 0x08, 0x00, 0x00, 0x00, 0x00, 0x00
        /*0020*/ 	.byte	0x00, 0x00, 0x00, 0x00


//--------------------- .nv.info._ZN7cutlass13device_kernelINS_4gemm6kernel13GemmUniversalIN4cute5tupleIJiiiiEEENS1_10collective13CollectiveMmaINS1_34MainloopSm90TmaGmmaWarpSpecializedILi6ENS5_IJNS4_1CILi1EEESB_SB_EEENS1_35KernelTmaWarpSpecializedCooperativeEEENS5_IJNSA_ILi512EEENSA_ILi16EEENSA_ILi32EEEEEENS_10bfloat16_tENS5_IJlSB_lEEESJ_SK_NS4_8TiledMMAINS4_8MMA_AtomIJNS4_4SM904GMMA27MMA_64x16x16_F32BF16BF16_SSILNSO_5MajorE0ELSQ_0ELNSO_7ScaleInE1ELSR_1EEEEEENS4_6LayoutINS5_IJNSA_ILi2EEESB_SB_EEENS5_IJSB_NSA_ILi0EEESX_EEEEENS5_IJNS4_10UnderscoreES10_S10_EEEEENS4_13SM90_TMA_LOADENS4_14ComposedLayoutINS4_7SwizzleILi2ELi4ELi3EEENS4_18smem_ptr_flag_bitsILi16EEENSU_INS5_IJNSA_ILi8EEESH_EEENS5_IJSH_SB_EEEEEEEvNS4_8identityES13_S1D_vS1E_EENS_8epilogue10collective6detail29Sm90TmaWarpSpecializedAdapterINS1H_15DefaultEpilogueISJ_SK_SK_NS1G_6thread17LinearCombinationISJ_Li1EffLNS1L_9ScaleType4KindE0ELNS_15FloatRoundStyleE2ESJ_EENS1_15EpilogueDefaultEEEEEvvEEEEvNT_6ParamsE --------------------------
	.section	.nv.info._ZN7cutlass13device_kernelINS_4gemm6kernel13GemmUniversalIN4cute5tupleIJiiiiEEENS1_10collective13CollectiveMmaINS1_34MainloopSm90TmaGmmaWarpSpecializedILi6ENS5_IJNS4_1CILi1EEESB_SB_EEENS1_35KernelTmaWarpSpecializedCooperativeEEENS5_IJNSA_ILi512EEENSA_ILi16EEENSA_ILi32EEEEEENS_10bfloat16_tENS5_IJlSB_lEEESJ_SK_NS4_8TiledMMAINS4_8MMA_AtomIJNS4_4SM904GMMA27MMA_64x16x16_F32BF16BF16_SSILNSO_5MajorE0ELSQ_0ELNSO_7ScaleInE1ELSR_1EEEEEENS4_6LayoutINS5_IJNSA_ILi2EEESB_SB_EEENS5_IJSB_NSA_ILi0EEESX_EEEEENS5_IJNS4_10UnderscoreES10_S10_EEEEENS4_13SM90_TMA_LOADENS4_14ComposedLayoutINS4_7SwizzleILi2ELi4ELi3EEENS4_18smem_ptr_flag_bitsILi16EEENSU_INS5_IJNSA_ILi8EEESH_EEENS5_IJSH_SB_EEEEEEEvNS4_8identityES13_S1D_vS1E_EENS_8epilogue10collective6detail29Sm90TmaWarpSpecializedAdapterINS1H_15DefaultEpilogueISJ_SK_SK_NS1G_6thread17LinearCombinationISJ_Li1EffLNS1L_9ScaleType4KindE0ELNS_15FloatRoundStyleE2ESJ_EENS1_15EpilogueDefaultEEEEEvvEEEEvNT_6ParamsE,"",@"SHT_CUDA_INFO"
	.sectionflags	@""
	.align	4


	//----- nvinfo : EIATTR_CUDA_API_VERSION
	.align		4
        /*0000*/ 	.byte	0x04, 0x37
        /*0002*/ 	.short	(.L_21 - .L_20)
.L_20:
        /*0004*/ 	.word	0x00000082


	//----- nvinfo : EIATTR_KPARAM_INFO
	.align		4
.L_21:
        /*0008*/ 	.byte	0x04, 0x17
        /*000a*/ 	.short	(.L_23 - .L_22)
.L_22:
        /*000c*/ 	.word	0x00000000
        /*0010*/ 	.short	0x0000
        /*0012*/ 	.short	0x0070
        /*0014*/ 	.byte	0x00, 0xf0, 0x01, 0x10


	//----- nvinfo : EIATTR_SPARSE_MMA_MASK
	.align		4
.L_23:
        /*0018*/ 	.byte	0x03, 0x50
        /*001a*/ 	.short	0x0000


	//----- nvinfo : EIATTR_MAXREG_COUNT
	.align		4
        /*001c*/ 	.byte	0x03, 0x1b
        /*001e*/ 	.short	0x00a8


	//----- nvinfo : EIATTR_NUM_BARRIERS
	.align		4
        /*0020*/ 	.byte	0x02, 0x4c
        /*0022*/ 	.byte	0x01
	.zero		1


	//----- nvinfo : EIATTR_EXTERNS
	.align		4
        /*0024*/ 	.byte	0x04, 0x0f
        /*0026*/ 	.short	(.L_25 - .L_24)


	//   ....[0]....
	.align		4
.L_24:
        /*0028*/ 	.word	index@(__assertfail)


	//----- nvinfo : EIATTR_MERCURY_ISA_VERSION
	.align		4
.L_25:
        /*002c*/ 	.byte	0x03, 0x5f
        /*002e*/ 	.short	0x0101


	//----- nvinfo : EIATTR_INT_WARP_WIDE_INSTR_OFFSETS
	.align		4
        /*0030*/ 	.byte	0x04, 0x31
        /*0032*/ 	.short	(.L_27 - .L_26)


	//   ....[0]....
.L_26:
        /*0034*/ 	.word	0x00000430


	//   ....[1]....
        /*0038*/ 	.word	0x00000440


	//   ....[2]....
        /*003c*/ 	.word	0x00000500


	//----- nvinfo : EIATTR_COOP_GROUP_MASK_REGIDS
	.align		4
.L_27:
        /*0040*/ 	.byte	0x04, 0x29
        /*0042*/ 	.short	(.L_29 - .L_28)


	//   ....[0]....
.L_28:
        /*0044*/ 	.word	0xffffffff


	//   ....[1]....
        /*0048*/ 	.word	0xffffffff


	//   ....[2]....
        /*004c*/ 	.word	0xffffffff


	//   ....[3]....
        /*0050*/ 	.word	0xffffffff


	//   ....[4]....
        /*0054*/ 	.word	0xffffffff


	//----- nvinfo : EIATTR_COOP_GROUP_INSTR_OFFSETS
	.align		4
.L_29:
        /*0058*/ 	.byte	0x04, 0x28
        /*005a*/ 	.short	(.L_31 - .L_30)


	//   ....[0]....
.L_30:
        /*005c*/ 	.word	0x00000060


	//   ....[1]....
        /*0060*/ 	.word	0x00000070


	//   ....[2]....
        /*0064*/ 	.word	0x00000130


	//   ....[3]....
        /*0068*/ 	.word	0x00000300


	//   ....[4]....
        /*006c*/ 	.word	0x00001290


	//----- nvinfo : EIATTR_REG_RECONFIG
	.align		4
.L_31:
        /*0070*/ 	.byte	0x01, 0x54
	.zero		2


	//----- nvinfo : EIATTR_SYSCALL_OFFSETS
	.align		4
        /*0074*/ 	.byte	0x04, 0x46
        /*0076*/ 	.short	(.L_33 - .L_32)


	//   ....[0]....
.L_32:
        /*0078*/ 	.word	0x00001480


	//----- nvinfo : EIATTR_MBARRIER_INSTR_OFFSETS
	.align		4
.L_33:
        /*007c*/ 	.byte	0x04, 0x39
        /*007e*/ 	.short	(.L_35 - .L_34)


	//   ....[0]....
.L_34:
        /*0080*/ 	.word	0x00000230
        /*0084*/ 	.word	0x000000ff
        /*0088*/ 	.word	0x00000000
        /*008c*/ 	.short	0x0100
        /*008e*/ 	.byte	0x08
	.zero		1


	//   ....[1]....
        /*0090*/ 	.word	0x00000240
        /*0094*/ 	.word	0x000000ff
        /*0098*/ 	.word	0x00000030
        /*009c*/ 	.short	0x0100
        /*009e*/ 	.byte	0x08
	.zero		1


	//   ....[2]....
        /*00a0*/ 	.word	0x00000250
        /*00a4*/ 	.word	0x000000ff
        /*00a8*/ 	.word	0x00000008
        /*00ac*/ 	.short	0x0100
        /*00ae*/ 	.byte	0x08
	.zero		1


	//   ....[3]....
        /*00b0*/ 	.word	0x00000260
        /*00b4*/ 	.word	0x000000ff
        /*00b8*/ 	.word	0x00000038
        /*00bc*/ 	.short	0x0100
        /*00be*/ 	.byte	0x08
	.zero		1


	//   ....[4]....
        /*00c0*/ 	.word	0x00000270
        /*00c4*/ 	.word	0x000000ff
        /*00c8*/ 	.word	0x00000010
        /*00cc*/ 	.short	0x0100
        /*00ce*/ 	.byte	0x08
	.zero		1


	//   ....[5]....
        /*00d0*/ 	.word	0x00000280
        /*00d4*/ 	.word	0x000000ff
        /*00d8*/ 	.word	0x00000040
        /*00dc*/ 	.short	0x0100
        /*00de*/ 	.byte	0x08
	.zero		1


	//   ....[6]....
        /*00e0*/ 	.word	0x00000290
        /*00e4*/ 	.word	0x000000ff
        /*00e8*/ 	.word	0x00000018
        /*00ec*/ 	.short	0x0100
        /*00ee*/ 	.byte	0x08
	.zero		1


	//   ....[7]....
        /*00f0*/ 	.word	0x000002a0
        /*00f4*/ 	.word	0x000000ff
        /*00f8*/ 	.word	0x00000048
        /*00fc*/ 	.short	0x0100
        /*00fe*/ 	.byte	0x08
	.zero		1


	//   ....[8]....
        /*0100*/ 	.word	0x000002b0
        /*0104*/ 	.word	0x000000ff
        /*0108*/ 	.word	0x00000020
        /*010c*/ 	.short	0x0100
        /*010e*/ 	.byte	0x08
	.zero		1


	//   ....[9]....
        /*0110*/ 	.word	0x000002c0
        /*0114*/ 	.word	0x000000ff
        /*0118*/ 	.word	0x00000050
        /*011c*/ 	.short	0x0100
        /*011e*/ 	.byte	0x08
	.zero		1


	//   ....[10]....
        /*0120*/ 	.word	0x000002d0
        /*0124*/ 	.word	0x000000ff
        /*0128*/ 	.word	0x00000028
        /*012c*/ 	.short	0x0100
        /*012e*/ 	.byte	0x08
	.zero		1


	//   ....[11]....
        /*0130*/ 	.word	0x000002e0
        /*0134*/ 	.word	0x000000ff
        /*0138*/ 	.word	0x00000058
        /*013c*/ 	.short	0x0100
        /*013e*/ 	.byte	0x08
	.zero		1


	//   ....[12]....
        /*0140*/ 	.word	0x00000580
        /*0144*/ 	.word	0x000000ff
        /*0148*/ 	.word	0x00000070
        /*014c*/ 	.short	0x0100
        /*014e*/ 	.byte	0x08
	.zero		1


	//   ....[13]....
        /*0150*/ 	.word	0x00000600
        /*0154*/ 	.word	0x000000ff
        /*0158*/ 	.word	0x00000078
        /*015c*/ 	.short	0x0100
        /*015e*/ 	.byte	0x08
	.zero		1


	//   ....[14]....
        /*0160*/ 	.word	0x00001500
        /*0164*/ 	.word	0x00000003
        /*0168*/ 	.word	0x00000000
        /*016c*/ 	.short	0x010a
        /*016e*/ 	.byte	0x3f
	.zero		1


	//   ....[15]....
        /*0170*/ 	.word	0x00001560
        /*0174*/ 	.word	0x00000003
        /*0178*/ 	.word	0x00000000
        /*017c*/ 	.short	0x010a
        /*017e*/ 	.byte	0x3f
	.zero		1


	//   ....[16]....
        /*0180*/ 	.word	0x000019e0
        /*0184*/ 	.word	0x000000ff
        /*0188*/ 	.word	0x00000000
        /*018c*/ 	.short	0x010a
        /*018e*/ 	.byte	0x04
	.zero		1


	//   ....[17]....
        /*0190*/ 	.word	0x00001a20
        /*0194*/ 	.word	0x000000ff
        /*0198*/ 	.word	0x00000000
        /*019c*/ 	.short	0x010a
        /*019e*/ 	.byte	0x04
	.zero		1


	//   ....[18]....
        /*01a0*/ 	.word	0x00001de0
        /*01a4*/ 	.word	0x000000ff
        /*01a8*/ 	.word	0x00000000
        /*01ac*/ 	.short	0x0101
        /*01ae*/ 	.byte	0x04
	.zero		1


	//   ....[19]....
        /*01b0*/ 	.word	0x00001f90
        /*01b4*/ 	.word	0x000000ff
        /*01b8*/ 	.word	0x00000000
        /*01bc*/ 	.short	0x0101
        /*01be*/ 	.byte	0x06
	.zero		1


	//   ....[20]....
        /*01c0*/ 	.word	0x000059f0
        /*01c4*/ 	.word	0x0000000e
        /*01c8*/ 	.word	0x00000030
        /*01cc*/ 	.short	0x010a
        /*01ce*/ 	.byte	0x3f
	.zero		1


	//   ....[21]....
        /*01d0*/ 	.word	0x00005d80
        /*01d4*/ 	.word	0x00000006
        /*01d8*/ 	.word	0x00000078
        /*01dc*/ 	.short	0x0101
        /*01de*/ 	.byte	0x3f
	.zero		1


	//   ....[22]....
        /*01e0*/ 	.word	0x000064a0
        /*01e4*/ 	.word	0x00000007
        /*01e8*/ 	.word	0x00000000
        /*01ec*/ 	.short	0x010a
        /*01ee*/ 	.byte	0x3f
	.zero		1


	//   ....[23]....
        /*01f0*/ 	.word	0x00006520
        /*01f4*/ 	.word	0x00000009
        /*01f8*/ 	.word	0x00000000
        /*01fc*/ 	.short	0x010a
        /*01fe*/ 	.byte	0x3f
	.zero		1


	//   ....[24]....
        /*0200*/ 	.word	0x000065b0
        /*0204*/ 	.word	0x00000006
        /*0208*/ 	.word	0x00000000
        /*020c*/ 	.short	0x010a
        /*020e*/ 	.byte	0x3f
	.zero		1


	//   ....[25]....
        /*0210*/ 	.word	0x00006640
        /*0214*/ 	.word	0x00000009
        /*0218*/ 	.word	0x00000000
        /*021c*/ 	.short	0x010a
        /*021e*/ 	.byte	0x3f
	.zero		1


	//   ....[26]....
        /*0220*/ 	.word	0x000066d0
        /*0224*/ 	.word	0x00000006
        /*0228*/ 	.word	0x00000000
        /*022c*/ 	.short	0x010a
        /*022e*/ 	.byte	0x3f
	.zero		1


	//   ....[27]....
        /*0230*/ 	.word	0x00006760
        /*0234*/ 	.word	0x00000003
        /*0238*/ 	.word	0x00000000
        /*023c*/ 	.short	0x010a
        /*023e*/ 	.byte	0x3f
	.zero		1


	//   ....[28]....
        /*0240*/ 	.word	0x000067c0
        /*0244*/ 	.word	0x00000003
        /*0248*/ 	.word	0x00000000
        /*024c*/ 	.short	0x010a
        /*024e*/ 	.byte	0x3f
	.zero		1


	//   ....[29]....
        /*0250*/ 	.word	0x00006820
        /*0254*/ 	.word	0x00000004
        /*0258*/ 	.word	0x00000000
        /*025c*/ 	.short	0x010a
        /*025e*/ 	.byte	0x3f
	.zero		1


	//   ....[30]....
        /*0260*/ 	.word	0x000068f0
        /*0264*/ 	.word	0x0000000e
        /*0268*/ 	.word	0x00000030
        /*026c*/ 	.short	0x010a
        /*026e*/ 	.byte	0x3f
	.zero		1


	//   ....[31]....
        /*0270*/ 	.word	0x000069c0
        /*0274*/ 	.word	0x00000007
        /*0278*/ 	.word	0x00000000
        /*027c*/ 	.short	0x010a
        /*027e*/ 	.byte	0x3f
	.zero		1


	//   ....[32]....
        /*0280*/ 	.word	0x00006a10
        /*0284*/ 	.word	0x00000009
        /*0288*/ 	.word	0x00000000
        /*028c*/ 	.short	0x010a
        /*028e*/ 	.byte	0x3f
	.zero		1


	//   ....[33]....
        /*0290*/ 	.word	0x00006a60
        /*0294*/ 	.word	0x00000006
        /*0298*/ 	.word	0x00000000
        /*029c*/ 	.short	0x010a
        /*029e*/ 	.byte	0x3f
	.zero		1


	//   ....[34]....
        /*02a0*/ 	.word	0x00006ab0
        /*02a4*/ 	.word	0x00000009
        /*02a8*/ 	.word	0x00000000
        /*02ac*/ 	.short	0x010a
        /*02ae*/ 	.byte	0x3f
	.zero		1


	//   ....[35]....
        /*02b0*/ 	.word	0x00006b00
        /*02b4*/ 	.word	0x00000006
        /*02b8*/ 	.word	0x00000000
        /*02bc*/ 	.short	0x010a
        /*02be*/ 	.byte	0x3f
	.zero		1


	//----- nvinfo : EIATTR_NUM_MBARRIERS
	.align		4
.L_35:
        /*02c0*/ 	.byte	0x03, 0x38
        /*02c2*/ 	.short	0x000e


	//----- nvinfo : EIATTR_EXIT_INSTR_OFFSETS
	.align		4
        /*02c4*/ 	.byte	0x04, 0x1c
        /*02c6*/ 	.short	(.L_37 - .L_36)


	//   ....[0]....
.L_36:
        /*02c8*/ 	.word	0x000006a0


	//   ....[1]....
        /*02cc*/ 	.word	0x00000f60


	//   ....[2]....
        /*02d0*/ 	.word	0x000050d0


	//   ....[3]....
        /*02d4*/ 	.word	0x00005700


	//   ....[4]....
        /*02d8*/ 	.word	0x000067b0


	//----- nvinfo : EIATTR_MAX_THREADS
	.align		4
.L_37:
        /*02dc*/ 	.byte	0x04, 0x05
        /*02de*/ 	.short	(.L_39 - .L_38)
.L_38:
        /*02e0*/ 	.word	0x00000180
        /*02e4*/ 	.word	0x00000001
        /*02e8*/ 	.word	0x00000001


	//----- nvinfo : EIATTR_CRS_STACK_SIZE
	.align		4
.L_39:
        /*02ec*/ 	.byte	0x04, 0x1e
        /*02ee*/ 	.short	(.L_41 - .L_40)
.L_40:
        /*02f0*/ 	.word	0x00000000


	//----- nvinfo : EIATTR_CBANK_PARAM_SIZE
	.align		4
.L_41:
        /*02f4*/ 	.byte	0x03, 0x19
        /*02f6*/ 	.short	0x0470


	//----- nvinfo : EIATTR_PARAM_CBANK
	.align		4
        /*02f8*/ 	.byte	0x04, 0x0a
        /*02fa*/ 	.short	(.L_43 - .L_42)
	.align		4
.L_42:
        /*02fc*/ 	.word	index@(.nv.constant0._ZN7cutlass13device_kernelINS_4gemm6kernel13GemmUniversalIN4cute5tupleIJiiiiEEENS1_10collective13CollectiveMmaINS1_34MainloopSm90TmaGmmaWarpSpecializedILi6ENS5_IJNS4_1CILi1EEESB_SB_EEENS1_35KernelTmaWarpSpecializedCooperativeEEENS5_IJNSA_ILi512EEENSA_ILi16EEENSA_ILi32EEEEEENS_10bfloat16_tENS5_IJlSB_lEEESJ_SK_NS4_8TiledMMAINS4_8MMA_AtomIJNS4_4SM904GMMA27MMA_64x16x16_F32BF16BF16_SSILNSO_5MajorE0ELSQ_0ELNSO_7ScaleInE1ELSR_1EEEEEENS4_6LayoutINS5_IJNSA_ILi2EEESB_SB_EEENS5_IJSB_NSA_ILi0EEESX_EEEEENS5_IJNS4_10UnderscoreES10_S10_EEEEENS4_13SM90_TMA_LOADENS4_14ComposedLayoutINS4_7SwizzleILi2ELi4ELi3EEENS4_18smem_ptr_flag_bitsILi16EEENSU_INS5_IJNSA_ILi8EEESH_EEENS5_IJSH_SB_EEEEEEEvNS4_8identityES13_S1D_vS1E_EENS_8epilogue10collective6detail29Sm90TmaWarpSpecializedAdapterINS1H_15DefaultEpilogueISJ_SK_SK_NS1G_6thread17LinearCombinationISJ_Li1EffLNS1L_9ScaleType4KindE0ELNS_15FloatRoundStyleE2ESJ_EENS1_15EpilogueDefaultEEEEEvvEEEEvNT_6ParamsE)
        /*0300*/ 	.short	0x0210
        /*0302*/ 	.short	0x0470


	//----- nvinfo : EIATTR_SW_WAR
	.align		4
.L_43:
        /*0304*/ 	.byte	0x04, 0x36
        /*0306*/ 	.short	(.L_45 - .L_44)
.L_44:
        /*0308*/ 	.word	0x00000008
.L_45:


//--------------------- .nv.callgraph             --------------------------
	.section	.nv.callgraph,"",@"SHT_CUDA_CALLGRAPH"
	.align	4
	.sectionentsize	8
	.align		4
        /*0000*/ 	.word	0x00000000
	.align		4
        /*0004*/ 	.word	0xffffffff
	.align		4
        /*0008*/ 	.word	index@(_ZN7cutlass13device_kernelINS_4gemm6kernel13GemmUniversalIN4cute5tupleIJiiiiEEENS1_10collective13CollectiveMmaINS1_34MainloopSm90TmaGmmaWarpSpecializedILi6ENS5_IJNS4_1CILi1EEESB_SB_EEENS1_35KernelTmaWarpSpecializedCooperativeEEENS5_IJNSA_ILi512EEENSA_ILi16EEENSA_ILi32EEEEEENS_10bfloat16_tENS5_IJlSB_lEEESJ_SK_NS4_8TiledMMAINS4_8MMA_AtomIJNS4_4SM904GMMA27MMA_64x16x16_F32BF16BF16_SSILNSO_5MajorE0ELSQ_0ELNSO_7ScaleInE1ELSR_1EEEEEENS4_6LayoutINS5_IJNSA_ILi2EEESB_SB_EEENS5_IJSB_NSA_ILi0EEESX_EEEEENS5_IJNS4_10UnderscoreES10_S10_EEEEENS4_13SM90_TMA_LOADENS4_14ComposedLayoutINS4_7SwizzleILi2ELi4ELi3EEENS4_18smem_ptr_flag_bitsILi16EEENSU_INS5_IJNSA_ILi8EEESH_EEENS5_IJSH_SB_EEEEEEEvNS4_8identityES13_S1D_vS1E_EENS_8epilogue10collective6detail29Sm90TmaWarpSpecializedAdapterINS1H_15DefaultEpilogueISJ_SK_SK_NS1G_6thread17LinearCombinationISJ_Li1EffLNS1L_9ScaleType4KindE0ELNS_15FloatRoundStyleE2ESJ_EENS1_15EpilogueDefaultEEEEEvvEEEEvNT_6ParamsE)
	.align		4
        /*000c*/ 	.word	index@(__assertfail)
	.align		4
        /*0010*/ 	.word	0x00000000
	.align		4
        /*0014*/ 	.word	0xfffffffe
	.align		4
        /*0018*/ 	.word	0x00000000
	.align		4
        /*001c*/ 	.word	0xfffffffd
	.align		4
        /*0020*/ 	.word	0x00000000
	.align		4
        /*0024*/ 	.word	0xfffffffc


//--------------------- .nv.constant4             --------------------------
	.section	.nv.constant4,"a",@progbits
	.align	8
	.align		8
.nv.constant4:
        /*0000*/ 	.dword	__assertfail
	.align		8
        /*0008*/ 	.dword	__unnamed_1
	.align		8
        /*0010*/ 	.dword	_ZN39_INTERNAL_8b5cb168_4_k_cu_0814ca16_41564cuda3std3__45__cpo5beginE
	.align		8
        /*0018*/ 	.dword	_ZN39_INTERNAL_8b5cb168_4_k_cu_0814ca16_41564cuda3std3__45__cpo3endE
	.align		8
        /*0020*/ 	.dword	_ZN39_INTERNAL_8b5cb168_4_k_cu_0814ca16_41564cuda3std3__45__cpo6cbeginE
	.align		8
        /*0028*/ 	.dword	_ZN39_INTERNAL_8b5cb168_4_k_cu_0814ca16_41564cuda3std3__45__cpo4cendE
	.align		8
        /*0030*/ 	.dword	_ZN39_INTERNAL_8b5cb168_4_k_cu_0814ca16_41564cuda3std3__441_GLOBAL__N__8b5cb168_4_k_cu_0814ca16_41566ignoreE
	.align		8
        /*0038*/ 	.dword	_ZN39_INTERNAL_8b5cb168_4_k_cu_0814ca16_41564cuda3std3__419piecewise_constructE
	.align		8
        /*0040*/ 	.dword	_ZN39_INTERNAL_8b5cb168_4_k_cu_0814ca16_41564cuda3std3__48in_placeE
	.align		8
        /*0048*/ 	.dword	_ZN39_INTERNAL_8b5cb168_4_k_cu_0814ca16_41564cuda3std6ranges3__45__cpo4swapE
	.align		8
        /*0050*/ 	.dword	_ZN39_INTERNAL_8b5cb168_4_k_cu_0814ca16_41564cuda3std6ranges3__45__cpo9iter_moveE
	.align		8
        /*0058*/ 	.dword	_ZN39_INTERNAL_8b5cb168_4_k_cu_0814ca16_41564cute7productE
	.align		8
        /*0060*/ 	.dword	_ZN39_INTERNAL_8b5cb168_4_k_cu_0814ca16_41564cute1_E
	.align		8
        /*0068*/ 	.dword	$str$22
	.align		8
        /*0070*/ 	.dword	$str$23


//--------------------- .text._ZN7cutlass13device_kernelINS_4gemm6kernel13GemmUniversalIN4cute5tupleIJiiiiEEENS1_10collective13CollectiveMmaINS1_34MainloopSm90TmaGmmaWarpSpecializedILi6ENS5_IJNS4_1CILi1EEESB_SB_EEENS1_35KernelTmaWarpSpecializedCooperativeEEENS5_IJNSA_ILi512EEENSA_ILi16EEENSA_ILi32EEEEEENS_10bfloat16_tENS5_IJlSB_lEEESJ_SK_NS4_8TiledMMAINS4_8MMA_AtomIJNS4_4SM904GMMA27MMA_64x16x16_F32BF16BF16_SSILNSO_5MajorE0ELSQ_0ELNSO_7ScaleInE1ELSR_1EEEEEENS4_6LayoutINS5_IJNSA_ILi2EEESB_SB_EEENS5_IJSB_NSA_ILi0EEESX_EEEEENS5_IJNS4_10UnderscoreES10_S10_EEEEENS4_13SM90_TMA_LOADENS4_14ComposedLayoutINS4_7SwizzleILi2ELi4ELi3EEENS4_18smem_ptr_flag_bitsILi16EEENSU_INS5_IJNSA_ILi8EEESH_EEENS5_IJSH_SB_EEEEEEEvNS4_8identityES13_S1D_vS1E_EENS_8epilogue10collective6detail29Sm90TmaWarpSpecializedAdapterINS1H_15DefaultEpilogueISJ_SK_SK_NS1G_6thread17LinearCombinationISJ_Li1EffLNS1L_9ScaleType4KindE0ELNS_15FloatRoundStyleE2ESJ_EENS1_15EpilogueDefaultEEEEEvvEEEEvNT_6ParamsE --------------------------
	.section	.text._ZN7cutlass13device_kernelINS_4gemm6kernel13GemmUniversalIN4cute5tupleIJiiiiEEENS1_10collective13CollectiveMmaINS1_34MainloopSm90TmaGmmaWarpSpecializedILi6ENS5_IJNS4_1CILi1EEESB_SB_EEENS1_35KernelTmaWarpSpecializedCooperativeEEENS5_IJNSA_ILi512EEENSA_ILi16EEENSA_ILi32EEEEEENS_10bfloat16_tENS5_IJlSB_lEEESJ_SK_NS4_8TiledMMAINS4_8MMA_AtomIJNS4_4SM904GMMA27MMA_64x16x16_F32BF16BF16_SSILNSO_5MajorE0ELSQ_0ELNSO_7ScaleInE1ELSR_1EEEEEENS4_6LayoutINS5_IJNSA_ILi2EEESB_SB_EEENS5_IJSB_NSA_ILi0EEESX_EEEEENS5_IJNS4_10UnderscoreES10_S10_EEEEENS4_13SM90_TMA_LOADENS4_14ComposedLayoutINS4_7SwizzleILi2ELi4ELi3EEENS4_18smem_ptr_flag_bitsILi16EEENSU_INS5_IJNSA_ILi8EEESH_EEENS5_IJSH_SB_EEEEEEEvNS4_8identityES13_S1D_vS1E_EENS_8epilogue10collective6detail29Sm90TmaWarpSpecializedAdapterINS1H_15DefaultEpilogueISJ_SK_SK_NS1G_6thread17LinearCombinationISJ_Li1EffLNS1L_9ScaleType4KindE0ELNS_15FloatRoundStyleE2ESJ_EENS1_15EpilogueDefaultEEEEEvvEEEEvNT_6ParamsE,"ax",@progbits
	.align	128
.text._ZN7cutlass13device_kernelINS_4gemm6kernel13GemmUniversalIN4cute5tupleIJiiiiEEENS1_10collective13CollectiveMmaINS1_34MainloopSm90TmaGmmaWarpSpecializedILi6ENS5_IJNS4_1CILi1EEESB_SB_EEENS1_35KernelTmaWarpSpecializedCooperativeEEENS5_IJNSA_ILi512EEENSA_ILi16EEENSA_ILi32EEEEEENS_10bfloat16_tENS5_IJlSB_lEEESJ_SK_NS4_8TiledMMAINS4_8MMA_AtomIJNS4_4SM904GMMA27MMA_64x16x16_F32BF16BF16_SSILNSO_5MajorE0ELSQ_0ELNSO_7ScaleInE1ELSR_1EEEEEENS4_6LayoutINS5_IJNSA_ILi2EEESB_SB_EEENS5_IJSB_NSA_ILi0EEESX_EEEEENS5_IJNS4_10UnderscoreES10_S10_EEEEENS4_13SM90_TMA_LOADENS4_14ComposedLayoutINS4_7SwizzleILi2ELi4ELi3EEENS4_18smem_ptr_flag_bitsILi16EEENSU_INS5_IJNSA_ILi8EEESH_EEENS5_IJSH_SB_EEEEEEEvNS4_8identityES13_S1D_vS1E_EENS_8epilogue10collective6detail29Sm90TmaWarpSpecializedAdapterINS1H_15DefaultEpilogueISJ_SK_SK_NS1G_6thread17LinearCombinationISJ_Li1EffLNS1L_9ScaleType4KindE0ELNS_15FloatRoundStyleE2ESJ_EENS1_15EpilogueDefaultEEEEEvvEEEEvNT_6ParamsE:
        .type           _ZN7cutlass13device_kernelINS_4gemm6kernel13GemmUniversalIN4cute5tupleIJiiiiEEENS1_10collective13CollectiveMmaINS1_34MainloopSm90TmaGmmaWarpSpecializedILi6ENS5_IJNS4_1CILi1EEESB_SB_EEENS1_35KernelTmaWarpSpecializedCooperativeEEENS5_IJNSA_ILi512EEENSA_ILi16EEENSA_ILi32EEEEEENS_10bfloat16_tENS5_IJlSB_lEEESJ_SK_NS4_8TiledMMAINS4_8MMA_AtomIJNS4_4SM904GMMA27MMA_64x16x16_F32BF16BF16_SSILNSO_5MajorE0ELSQ_0ELNSO_7ScaleInE1ELSR_1EEEEEENS4_6LayoutINS5_IJNSA_ILi2EEESB_SB_EEENS5_IJSB_NSA_ILi0EEESX_EEEEENS5_IJNS4_10UnderscoreES10_S10_EEEEENS4_13SM90_TMA_LOADENS4_14ComposedLayoutINS4_7SwizzleILi2ELi4ELi3EEENS4_18smem_ptr_flag_bitsILi16EEENSU_INS5_IJNSA_ILi8EEESH_EEENS5_IJSH_SB_EEEEEEEvNS4_8identityES13_S1D_vS1E_EENS_8epilogue10collective6detail29Sm90TmaWarpSpecializedAdapterINS1H_15DefaultEpilogueISJ_SK_SK_NS1G_6thread17LinearCombinationISJ_Li1EffLNS1L_9ScaleType4KindE0ELNS_15FloatRoundStyleE2ESJ_EENS1_15EpilogueDefaultEEEEEvvEEEEvNT_6ParamsE,@function
        .size           _ZN7cutlass13device_kernelINS_4gemm6kernel13GemmUniversalIN4cute5tupleIJiiiiEEENS1_10collective13CollectiveMmaINS1_34MainloopSm90TmaGmmaWarpSpecializedILi6ENS5_IJNS4_1CILi1EEESB_SB_EEENS1_35KernelTmaWarpSpecializedCooperativeEEENS5_IJNSA_ILi512EEENSA_ILi16EEENSA_ILi32EEEEEENS_10bfloat16_tENS5_IJlSB_lEEESJ_SK_NS4_8TiledMMAINS4_8MMA_AtomIJNS4_4SM904GMMA27MMA_64x16x16_F32BF16BF16_SSILNSO_5MajorE0ELSQ_0ELNSO_7ScaleInE1ELSR_1EEEEEENS4_6LayoutINS5_IJNSA_ILi2EEESB_SB_EEENS5_IJSB_NSA_ILi0EEESX_EEEEENS5_IJNS4_10UnderscoreES10_S10_EEEEENS4_13SM90_TMA_LOADENS4_14ComposedLayoutINS4_7SwizzleILi2ELi4ELi3EEENS4_18smem_ptr_flag_bitsILi16EEENSU_INS5_IJNSA_ILi8EEESH_EEENS5_IJSH_SB_EEEEEEEvNS4_8identityES13_S1D_vS1E_EENS_8epilogue10collective6detail29Sm90TmaWarpSpecializedAdapterINS1H_15DefaultEpilogueISJ_SK_SK_NS1G_6thread17LinearCombinationISJ_Li1EffLNS1L_9ScaleType4KindE0ELNS_15FloatRoundStyleE2ESJ_EENS1_15EpilogueDefaultEEEEEvvEEEEvNT_6ParamsE,(.L_x_134 - _ZN7cutlass13device_kernelINS_4gemm6kernel13GemmUniversalIN4cute5tupleIJiiiiEEENS1_10collective13CollectiveMmaINS1_34MainloopSm90TmaGmmaWarpSpecializedILi6ENS5_IJNS4_1CILi1EEESB_SB_EEENS1_35KernelTmaWarpSpecializedCooperativeEEENS5_IJNSA_ILi512EEENSA_ILi16EEENSA_ILi32EEEEEENS_10bfloat16_tENS5_IJlSB_lEEESJ_SK_NS4_8TiledMMAINS4_8MMA_AtomIJNS4_4SM904GMMA27MMA_64x16x16_F32BF16BF16_SSILNSO_5MajorE0ELSQ_0ELNSO_7ScaleInE1ELSR_1EEEEEENS4_6LayoutINS5_IJNSA_ILi2EEESB_SB_EEENS5_IJSB_NSA_ILi0EEESX_EEEEENS5_IJNS4_10UnderscoreES10_S10_EEEEENS4_13SM90_TMA_LOADENS4_14ComposedLayoutINS4_7SwizzleILi2ELi4ELi3EEENS4_18smem_ptr_flag_bitsILi16EEENSU_INS5_IJNSA_ILi8EEESH_EEENS5_IJSH_SB_EEEEEEEvNS4_8identityES13_S1D_vS1E_EENS_8epilogue10collective6detail29Sm90TmaWarpSpecializedAdapterINS1H_15DefaultEpilogueISJ_SK_SK_NS1G_6thread17LinearCombinationISJ_Li1EffLNS1L_9ScaleType4KindE0ELNS_15FloatRoundStyleE2ESJ_EENS1_15EpilogueDefaultEEEEEvvEEEEvNT_6ParamsE)
        .other          _ZN7cutlass13device_kernelINS_4gemm6kernel13GemmUniversalIN4cute5tupleIJiiiiEEENS1_10collective13CollectiveMmaINS1_34MainloopSm90TmaGmmaWarpSpecializedILi6ENS5_IJNS4_1CILi1EEESB_SB_EEENS1_35KernelTmaWarpSpecializedCooperativeEEENS5_IJNSA_ILi512EEENSA_ILi16EEENSA_ILi32EEEEEENS_10bfloat16_tENS5_IJlSB_lEEESJ_SK_NS4_8TiledMMAINS4_8MMA_AtomIJNS4_4SM904GMMA27MMA_64x16x16_F32BF16BF16_SSILNSO_5MajorE0ELSQ_0ELNSO_7ScaleInE1ELSR_1EEEEEENS4_6LayoutINS5_IJNSA_ILi2EEESB_SB_EEENS5_IJSB_NSA_ILi0EEESX_EEEEENS5_IJNS4_10UnderscoreES10_S10_EEEEENS4_13SM90_TMA_LOADENS4_14ComposedLayoutINS4_7SwizzleILi2ELi4ELi3EEENS4_18smem_ptr_flag_bitsILi16EEENSU_INS5_IJNSA_ILi8EEESH_EEENS5_IJSH_SB_EEEEEEEvNS4_8identityES13_S1D_vS1E_EENS_8epilogue10collective6detail29Sm90TmaWarpSpecializedAdapterINS1H_15DefaultEpilogueISJ_SK_SK_NS1G_6thread17LinearCombinationISJ_Li1EffLNS1L_9ScaleType4KindE0ELNS_15FloatRoundStyleE2ESJ_EENS1_15EpilogueDefaultEEEEEvvEEEEvNT_6ParamsE,@"STO_CUDA_ENTRY STV_DEFAULT"
_ZN7cutlass13device_kernelINS_4gemm6kernel13GemmUniversalIN4cute5tupleIJiiiiEEENS1_10collective13CollectiveMmaINS1_34MainloopSm90TmaGmmaWarpSpecializedILi6ENS5_IJNS4_1CILi1EEESB_SB_EEENS1_35KernelTmaWarpSpecializedCooperativeEEENS5_IJNSA_ILi512EEENSA_ILi16EEENSA_ILi32EEEEEENS_10bfloat16_tENS5_IJlSB_lEEESJ_SK_NS4_8TiledMMAINS4_8MMA_AtomIJNS4_4SM904GMMA27MMA_64x16x16_F32BF16BF16_SSILNSO_5MajorE0ELSQ_0ELNSO_7ScaleInE1ELSR_1EEEEEENS4_6LayoutINS5_IJNSA_ILi2EEESB_SB_EEENS5_IJSB_NSA_ILi0EEESX_EEEEENS5_IJNS4_10UnderscoreES10_S10_EEEEENS4_13SM90_TMA_LOADENS4_14ComposedLayoutINS4_7SwizzleILi2ELi4ELi3EEENS4_18smem_ptr_flag_bitsILi16EEENSU_INS5_IJNSA_ILi8EEESH_EEENS5_IJSH_SB_EEEEEEEvNS4_8identityES13_S1D_vS1E_EENS_8epilogue10collective6detail29Sm90TmaWarpSpecializedAdapterINS1H_15DefaultEpilogueISJ_SK_SK_NS1G_6thread17LinearCombinationISJ_Li1EffLNS1L_9ScaleType4KindE0ELNS_15FloatRoundStyleE2ESJ_EENS1_15EpilogueDefaultEEEEEvvEEEEvNT_6ParamsE:
[----:B------:R-:W0:Y:S01]  /*0000*/  LDC R1, c[0x0][0x28] ;  /* 0x00000a00ff017b82 */ /* 0x000e220000000800 */
[----:B------:R-:W1:Y:S01]  /*0010*/  S2R R3, SR_TID.X ;  /* 0x0000000000037919 */ /* 0x000e620000002100 */
[----:B------:R-:W-:Y:S01]  /*0020*/  ELECT P0, URZ, PT ;  /* 0x00000000003f782f */ /* 0x000fe20003800000 */
[----:B------:R-:W-:Y:S01]  /*0030*/  BSSY B0, `(.L_x_0) ;  /* 0x000000f000007945 */ /* 0x000fe20003800000 */
[--C-:B-1----:R-:W-:Y:S02]  /*0040*/  SHF.R.U32.HI R0, RZ, 0x5, R3.reuse ;  /* 0x00000005ff007819 */ /* 0x102fe40000011603 */
[----:B------:R-:W-:-:S03]  /*0050*/  SHF.R.U32.HI R14, RZ, 0x7, R3 ;  /* 0x00000007ff0e7819 */ /* 0x000fc60000011603 */
[----:B------:R-:W1:Y:S04]  /*0060*/  SHFL.IDX PT, R4, R0, RZ, 0x1f ;  /* 0x00001fff00047589 */ /* 0x000e6800000e0000 */
[----:B------:R2:W3:Y:S01]  /*0070*/  SHFL.IDX PT, R10, R14, RZ, 0x1f ;  /* 0x00001fff0e0a7589 */ /* 0x0004e200000e0000 */
[----:B-1----:R-:W-:-:S13]  /*0080*/  ISETP.NE.OR P0, PT, R4, RZ, !P0 ;  /* 0x000000ff0400720c */ /* 0x002fda0004705670 */
[----:B0-23--:R-:W-:Y:S05]  /*0090*/  @P0 BRA `(.L_x_1) ;  /* 0x0000000000200947 */ /* 0x00dfea0003800000 */
[----:B------:R-:W-:Y:S02]  /*00a0*/  ULDC.64 UR4, c[0x0][0x198] ;  /* 0x0000660000047ab9 */ /* 0x000fe40000000a00 */
[----:B------:R-:W-:Y:S02]  /*00b0*/  UIADD3 UR6, UP0, UR4, 0xf0, URZ ;  /* 0x000000f004067890 */ /* 0x000fe4000ff1e03f */
[----:B------:R-:W-:Y:S02]  /*00c0*/  UIADD3 UR4, UP1, UR4, 0x1f0, URZ ;  /* 0x000001f004047890 */ /* 0x000fe4000ff3e03f */
[----:B------:R-:W-:Y:S02]  /*00d0*/  UIADD3.X UR7, URZ, UR5, URZ, UP0, !UPT ;  /* 0x000000053f077290 */ /* 0x000fe400087fe43f */
[----:B------:R-:W-:-:S07]  /*00e0*/  UIADD3.X UR5, URZ, UR5, URZ, UP1, !UPT ;  /* 0x000000053f057290 */ /* 0x000fce0008ffe43f */
[----:B------:R0:W-:Y:S02]  /*00f0*/  UTMACCTL.PF [UR6] ;  /* 0x00000000060079b9 */ /* 0x0001e40008040000 */
[----:B------:R0:W-:Y:S02]  /*0100*/  UTMACCTL.PF [UR4] ;  /* 0x00000000040079b9 */ /* 0x0001e40008040000 */
[----:B0-----:R-:W-:Y:S01]  /*0110*/  NOP ;  /* 0x0000000000007918 */ /* 0x001fe20000000000 */
.L_x_1:
[----:B------:R-:W-:Y:S05]  /*0120*/  BSYNC B0 ;  /* 0x0000000000007941 */ /* 0x000fea0003800000 */
.L_x_0:
[----:B------:R-:W0:Y:S02]  /*0130*/  SHFL.IDX PT, R2, R0, RZ, 0x1f ;  /* 0x00001fff00027589 */ /* 0x000e2400000e0000 */
[----:B0-----:R-:W-:-:S13]  /*0140*/  ISETP.NE.AND P0, PT, R2, RZ, PT ;  /* 0x000000ff0200720c */ /* 0x001fda0003f05270 */
[----:B------:R-:W-:Y:S05]  /*0150*/  @P0 BRA `(.L_x_2) ;  /* 0x0000000000680947 */ /* 0x000fea0003800000 */
[----:B------:R-:W0:Y:S01]  /*0160*/  S2UR UR8, SR_CgaCtaId ;  /* 0x00000000000879c3 */ /* 0x000e220000008800 */
[----:B------:R-:W-:Y:S01]  /*0170*/  UMOV UR4, 0x400 ;  /* 0x0000040000047882 */ /* 0x000fe20000000000 */
[----:B------:R-:W-:Y:S01]  /*0180*/  UMOV UR5, 0x1 ;  /* 0x0000000100057882 */ /* 0x000fe20000000000 */
[----:B------:R-:W-:Y:S01]  /*0190*/  UMOV UR6, 0x100 ;  /* 0x0000010000067882 */ /* 0x000fe20000000000 */
[----:B------:R-:W-:Y:S01]  /*01a0*/  ELECT P0, URZ, PT ;  /* 0x00000000003f782f */ /* 0x000fe20003800000 */
[----:B------:R-:W-:-:S04]  /*01b0*/  UIADD3 UR6, -UR6, 0x100000, URZ ;  /* 0x0010000006067890 */ /* 0x000fc8000fffe13f */
[----:B------:R-:W-:Y:S02]  /*01c0*/  USHF.L.U32 UR7, UR6, 0xb, URZ ;  /* 0x0000000b06077899 */ /* 0x000fe4000800063f */
[----:B------:R-:W-:Y:S02]  /*01d0*/  USHF.L.U32 UR6, UR6, 0x1, URZ ;  /* 0x0000000106067899 */ /* 0x000fe4000800063f */
[----:B0-----:R-:W-:Y:S02]  /*01e0*/  ULEA UR8, UR8, UR4, 0x18 ;  /* 0x0000000408087291 */ /* 0x001fe4000f8ec03f */
[----:B------:R-:W-:-:S04]  /*01f0*/  UIADD3 UR4, -UR5, 0x100000, URZ ;  /* 0x0010000005047890 */ /* 0x000fc8000fffe13f */
[----:B------:R-:W-:Y:S02]  /*0200*/  USHF.L.U32 UR5, UR4, 0xb, URZ ;  /* 0x0000000b04057899 */ /* 0x000fe4000800063f */
[----:B------:R-:W-:Y:S01]  /*0210*/  USHF.L.U32 UR4, UR4, 0x1, URZ ;  /* 0x0000000104047899 */ /* 0x000fe2000800063f */
[----:B------:R-:W0:Y:S11]  /*0220*/  FENCE.VIEW.ASYNC.S ;  /* 0x00000000000073c6 */ /* 0x000e360000000000 */
[----:B0-----:R0:W1:Y:S01]  /*0230*/  SYNCS.EXCH.64 URZ, [UR8], UR4 ;  /* 0x00000004083f75b2 */ /* 0x0010620008000100 */
[----:B------:R0:W2:Y:S01]  /*0240*/  SYNCS.EXCH.64 URZ, [UR8+0x30], UR6 ;  /* 0x00003006083f75b2 */ /* 0x0000a20008000100 */
[----:B------:R0:W3:Y:S01]  /*0250*/  SYNCS.EXCH.64 URZ, [UR8+0x8], UR4 ;  /* 0x00000804083f75b2 */ /* 0x0000e20008000100 */
[----:B------:R0:W4:Y:S01]  /*0260*/  SYNCS.EXCH.64 URZ, [UR8+0x38], UR6 ;  /* 0x00003806083f75b2 */ /* 0x0001220008000100 */
[----:B------:R0:W0:Y:S01]  /*0270*/  SYNCS.EXCH.64 URZ, [UR8+0x10], UR4 ;  /* 0x00001004083f75b2 */ /* 0x0000220008000100 */
[----:B------:R0:W0:Y:S01]  /*0280*/  SYNCS.EXCH.64 URZ, [UR8+0x40], UR6 ;  /* 0x00004006083f75b2 */ /* 0x0000220008000100 */
[----:B------:R0:W0:Y:S01]  /*0290*/  SYNCS.EXCH.64 URZ, [UR8+0x18], UR4 ;  /* 0x00001804083f75b2 */ /* 0x0000220008000100 */
[----:B------:R0:W0:Y:S01]  /*02a0*/  SYNCS.EXCH.64 URZ, [UR8+0x48], UR6 ;  /* 0x00004806083f75b2 */ /* 0x0000220008000100 */
[----:B------:R0:W0:Y:S01]  /*02b0*/  SYNCS.EXCH.64 URZ, [UR8+0x20], UR4 ;  /* 0x00002004083f75b2 */ /* 0x0000220008000100 */
[----:B------:R0:W0:Y:S01]  /*02c0*/  SYNCS.EXCH.64 URZ, [UR8+0x50], UR6 ;  /* 0x00005006083f75b2 */ /* 0x0000220008000100 */
[----:B------:R0:W0:Y:S01]  /*02d0*/  SYNCS.EXCH.64 URZ, [UR8+0x28], UR4 ;  /* 0x00002804083f75b2 */ /* 0x0000220008000100 */
[----:B------:R0:W0:Y:S01]  /*02e0*/  SYNCS.EXCH.64 URZ, [UR8+0x58], UR6 ;  /* 0x00005806083f75b2 */ /* 0x0000220008000100 */
[----:B------:R-:W-:Y:S01]  /*02f0*/  NOP ;  /* 0x0000000000007918 */ /* 0x000fe20000000000 */
.L_x_2:
[----:B------:R-:W5:Y:S01]  /*0300*/  SHFL.IDX PT, R0, R0, RZ, 0x1f ;  /* 0x00001fff00007589 */ /* 0x000f6200000e0000 */
[----:B------:R-:W-:Y:S01]  /*0310*/  ELECT P0, URZ, PT ;  /* 0x00000000003f782f */ /* 0x000fe20003800000 */
[----:B------:R-:W1:Y:S01]  /*0320*/  LDC R2, c[0x0][0x65c] ;  /* 0x00019700ff027b82 */ /* 0x000e620000000800 */
[----:B------:R-:W-:Y:S01]  /*0330*/  SHF.R.S32.HI R7, RZ, 0x1f, R4 ;  /* 0x0000001fff077819 */ /* 0x000fe20000011404 */
[----:B------:R-:W2:Y:S01]  /*0340*/  S2R R5, SR_CTAID.Y ;  /* 0x0000000000057919 */ /* 0x000ea20000002600 */
[----:B0-----:R-:W-:Y:S01]  /*0350*/  UMOV UR4, 0x20 ;  /* 0x0000002000047882 */ /* 0x001fe20000000000 */
[----:B------:R-:W-:Y:S01]  /*0360*/  NOP ;  /* 0x0000000000007918 */ /* 0x000fe20000000000 */
[----:B------:R-:W-:Y:S01]  /*0370*/  LEA.HI R7, R7, R4, RZ, 0x2 ;  /* 0x0000000407077211 */ /* 0x000fe200078f10ff */
[----:B------:R-:W0:Y:S01]  /*0380*/  S2R R6, SR_CTAID.X ;  /* 0x0000000000067919 */ /* 0x000e220000002500 */
[----:B------:R-:W-:Y:S01]  /*0390*/  ISETP.NE.AND P2, PT, R10, RZ, PT ;  /* 0x000000ff0a00720c */ /* 0x000fe20003f45270 */
[----:B------:R-:W-:Y:S01]  /*03a0*/  NOP ;  /* 0x0000000000007918 */ /* 0x000fe20000000000 */
[----:B------:R-:W-:-:S02]  /*03b0*/  LOP3.LUT R7, R7, 0xfffffffc, RZ, 0xc0, !PT ;  /* 0xfffffffc07077812 */ /* 0x000fc400078ec0ff */
[----:B-----5:R-:W-:Y:S02]  /*03c0*/  ISETP.NE.OR P0, PT, R0, RZ, !P0 ;  /* 0x000000ff0000720c */ /* 0x020fe40004705670 */
[----:B-1----:R-:W-:-:S04]  /*03d0*/  ISETP.NE.AND P3, PT, R2, 0x1, PT ;  /* 0x000000010200780c */ /* 0x002fc80003f65270 */
[----:B------:R-:W-:Y:S01]  /*03e0*/  P2R R0, PR, RZ, 0x8 ;  /* 0x00000008ff007803 */ /* 0x000fe20000000000 */
[----:B------:R-:W-:Y:S01]  /*03f0*/  IMAD.IADD R0, R4, 0x1, -R7 ;  /* 0x0000000104007824 */ /* 0x000fe200078e0a07 */
[----:B------:R-:W-:Y:S01]  /*0400*/  LOP3.LUT R4, R3, 0x7f, RZ, 0xc0, !PT ;  /* 0x0000007f03047812 */ /* 0x000fe200078ec0ff */
[----:B------:R-:W-:-:S03]  /*0410*/  IMAD.MOV.U32 R7, RZ, RZ, RZ ;  /* 0x000000ffff077224 */ /* 0x000fc600078e00ff */
[----:B------:R-:W-:Y:S01]  /*0420*/  ISETP.NE.AND P1, PT, R0, 0x3, PT ;  /* 0x000000030000780c */ /* 0x000fe20003f25270 */
[----:B------:R-:W-:Y:S01]  /*0430*/  VOTEU.ALL UP0, P0 ;  /* 0x00000000003f7886 */ /* 0x000fe20000000000 */
[----:B------:R-:W-:Y:S01]  /*0440*/  VOTEU.ALL UP1, P0 ;  /* 0x00000000003f7886 */ /* 0x000fe20000020000 */
[----:B------:R-:W0:Y:S01]  /*0450*/  @P3 LDC R17, c[0x0][0x10] ;  /* 0x00000400ff113b82 */ /* 0x000e220000000800 */
[----:B--2---:R-:W-:Y:S02]  /*0460*/  @P3 IMAD.MOV.U32 R8, RZ, RZ, R5 ;  /* 0x000000ffff083224 */ /* 0x004fe400078e0005 */
[----:B------:R-:W-:Y:S01]  /*0470*/  @!UP0 UMOV UR6, 0x400 ;  /* 0x0000040000068882 */ /* 0x000fe20000000000 */
[----:B------:R-:W-:-:S04]  /*0480*/  @!UP0 UIADD3 UR4, -UR4, 0x100000, URZ ;  /* 0x0010000004048890 */ /* 0x000fc8000fffe13f */
[----:B------:R-:W-:Y:S02]  /*0490*/  @!UP0 USHF.L.U32 UR5, UR4, 0xb, URZ ;  /* 0x0000000b04058899 */ /* 0x000fe4000800063f */
[----:B------:R-:W-:Y:S01]  /*04a0*/  @!UP0 USHF.L.U32 UR4, UR4, 0x1, URZ ;  /* 0x0000000104048899 */ /* 0x000fe2000800063f */
[----:B------:R-:W-:Y:S01]  /*04b0*/  @P3 IMAD.MOV.U32 R9, RZ, RZ, RZ ;  /* 0x000000ffff093224 */ /* 0x000fe200078e00ff */
[----:B------:R-:W1:Y:S08]  /*04c0*/  @!UP0 S2UR UR7, SR_CgaCtaId ;  /* 0x00000000000789c3 */ /* 0x000e700000008800 */
[----:B------:R-:W2:Y:S01]  /*04d0*/  @!P3 LDC R11, c[0x0][0xc] ;  /* 0x00000300ff0bbb82 */ /* 0x000ea20000000800 */
[----:B0-----:R-:W-:Y:S01]  /*04e0*/  @P3 IMAD.WIDE.U32 R16, R6, R17, R8 ;  /* 0x0000001106103225 */ /* 0x001fe200078e0008 */
[----:B-1----:R-:W-:Y:S01]  /*04f0*/  @!UP0 ULEA UR8, UR7, UR6, 0x18 ;  /* 0x0000000607088291 */ /* 0x002fe2000f8ec03f */
[----:B------:R-:W-:-:S02]  /*0500*/  VOTEU.ALL UP0, P0 ;  /* 0x00000000003f7886 */ /* 0x000fc40000000000 */
[----:B------:R-:W-:Y:S01]  /*0510*/  ULDC UR6, c[0x0][0xc] ;  /* 0x0000030000067ab9 */ /* 0x000fe20000000800 */
[----:B------:R-:W-:Y:S01]  /*0520*/  ISETP.EQ.OR P0, PT, R0, RZ, !P1 ;  /* 0x000000ff0000720c */ /* 0x000fe20004f02670 */
[----:B------:R-:W-:-:S03]  /*0530*/  ULDC UR7, c[0x0][0x10] ;  /* 0x0000040000077ab9 */ /* 0x000fc60000000800 */
[C---:B------:R-:W-:Y:S01]  /*0540*/  ISETP.EQ.AND P0, PT, R10.reuse, RZ, P0 ;  /* 0x000000ff0a00720c */ /* 0x040fe20000702270 */
[----:B------:R-:W-:Y:S02]  /*0550*/  VIADD R10, R10, 0xffffffff ;  /* 0xffffffff0a0a7836 */ /* 0x000fe40000000000 */
[----:B--2---:R-:W-:Y:S01]  /*0560*/  @!P3 IMAD.WIDE.U32 R8, R11, R5, R6 ;  /* 0x000000050b08b225 */ /* 0x004fe200078e0006 */
[----:B------:R-:W0:Y:S02]  /*0570*/  FENCE.VIEW.ASYNC.S ;  /* 0x00000000000073c6 */ /* 0x000e240000000000 */
[----:B0-----:R-:W3:Y:S01]  /*0580*/  @!UP0 SYNCS.EXCH.64 URZ, [UR8+0x70], UR4 ;  /* 0x00007004083f85b2 */ /* 0x001ee20008000100 */
[----:B------:R-:W-:Y:S01]  /*0590*/  SEL R18, RZ, 0x1, !P0 ;  /* 0x00000001ff127807 */ /* 0x000fe20004000000 */
[----:B------:R-:W-:Y:S01]  /*05a0*/  @P3 IMAD.MOV.U32 R11, RZ, RZ, RZ ;  /* 0x000000ffff0b3224 */ /* 0x000fe200078e00ff */
[----:B------:R-:W-:Y:S01]  /*05b0*/  ISETP.GE.U32.AND P1, PT, R10, 0x2, PT ;  /* 0x000000020a00780c */ /* 0x000fe20003f26070 */
[----:B------:R-:W-:-:S02]  /*05c0*/  @!P3 IMAD.MOV.U32 R16, RZ, RZ, R8 ;  /* 0x000000ffff10b224 */ /* 0x000fc400078e0008 */
[----:B------:R-:W-:Y:S01]  /*05d0*/  @P3 IMAD.IADD R17, R17, 0x1, R11 ;  /* 0x0000000111113824 */ /* 0x000fe200078e020b */
[----:B------:R-:W-:Y:S01]  /*05e0*/  SEL R18, R18, 0x2, P1 ;  /* 0x0000000212127807 */ /* 0x000fe20000800000 */
[----:B------:R-:W-:Y:S01]  /*05f0*/  @!P3 IMAD.MOV.U32 R17, RZ, RZ, R9 ;  /* 0x000000ffff11b224 */ /* 0x000fe200078e0009 */
[----:B------:R0:W3:Y:S01]  /*0600*/  @!UP1 SYNCS.EXCH.64 URZ, [UR8+0x78], UR4 ;  /* 0x00007804083f95b2 */ /* 0x0000e20008000100 */
[----:B------:R-:W-:Y:S01]  /*0610*/  NOP ;  /* 0x0000000000007918 */ /* 0x000fe20000000000 */
[----:B0-----:R-:W-:-:S03]  /*0620*/  UIMAD.WIDE.U32 UR4, UR6, UR7, URZ ;  /* 0x00000007060472a5 */ /* 0x001fc6000f8e003f */
[----:B------:R-:W-:Y:S02]  /*0630*/  ULDC UR6, c[0x0][0x14] ;  /* 0x0000050000067ab9 */ /* 0x000fe40000000800 */
[----:B------:R-:W-:Y:S02]  /*0640*/  UIMAD.WIDE.U32 UR36, UR4, UR6, URZ ;  /* 0x00000006042472a5 */ /* 0x000fe4000f8e003f */
[----:B------:R-:W-:-:S04]  /*0650*/  UIMAD UR40, UR5, UR6, URZ ;  /* 0x00000006052872a4 */ /* 0x000fc8000f8e023f */
[----:B------:R-:W-:Y:S01]  /*0660*/  UIADD3 UR40, UR37, UR40, URZ ;  /* 0x0000002825287290 */ /* 0x000fe2000fffe03f */
[----:B---34-:R-:W-:Y:S06]  /*0670*/  BAR.SYNC.DEFER_BLOCKING 0x0 ;  /* 0x0000000000007b1d */ /* 0x018fec0000010000 */
[----:B------:R-:W-:Y:S05]  /*0680*/  @!P2 BRA `(.L_x_3) ;  /* 0x000000480094a947 */ /* 0x000fea0003800000 */
[----:B------:R-:W-:-:S13]  /*0690*/  ISETP.GT.U32.AND P0, PT, R10, 0x1, PT ;  /* 0x000000010a00780c */ /* 0x000fda0003f04070 */
[----:B------:R-:W-:Y:S05]  /*06a0*/  @P0 EXIT ;  /* 0x000000000000094d */ /* 0x000fea0003800000 */
[----:B------:R-:W-:Y:S01]  /*06b0*/  ULDC.64 UR4, c[0x0][0x650] ;  /* 0x0001940000047ab9 */ /* 0x000fe20000000a00 */
[----:B------:R-:W-:Y:S01]  /*06c0*/  PRMT R0, RZ, 0x7610, R0 ;  /* 0x00007610ff007816 */ /* 0x000fe20000000000 */
[----:B------:R-:W-:Y:S01]  /*06d0*/  IMAD.MOV.U32 R73, RZ, RZ, -0x1 ;  /* 0xffffffffff497424 */ /* 0x000fe200078e00ff */
[----:B------:R-:W-:Y:S01]  /*06e0*/  ISETP.GE.U32.AND P0, PT, R16, UR4, PT ;  /* 0x0000000410007c0c */ /* 0x000fe2000bf06070 */
[----:B------:R-:W-:Y:S02]  /*06f0*/  IMAD.MOV.U32 R72, RZ, RZ, -0x1 ;  /* 0xffffffffff487424 */ /* 0x000fe400078e00ff */
[----:B------:R-:W-:Y:S01]  /*0700*/  IMAD.MOV.U32 R71, RZ, RZ, -0x1 ;  /* 0xffffffffff477424 */ /* 0x000fe200078e00ff */
[----:B------:R-:W-:-:S13]  /*0710*/  ISETP.GE.U32.AND.EX P0, PT, R17, UR5, PT, P0 ;  /* 0x0000000511007c0c */ /* 0x000fda000bf06100 */
[----:B------:R-:W-:Y:S05]  /*0720*/  @P0 BRA `(.L_x_4) ;  /* 0x0000000400540947 */ /* 0x000fea0003800000 */
[----:B------:R-:W0:Y:S01]  /*0730*/  LDC.64 R20, c[0x0][0x628] ;  /* 0x00018a00ff147b82 */ /* 0x000e220000000a00 */
[----:B------:R-:W-:Y:S02]  /*0740*/  IMAD.MOV.U32 R8, RZ, RZ, R16 ;  /* 0x000000ffff087224 */ /* 0x000fe400078e0010 */
[----:B------:R-:W-:-:S05]  /*0750*/  IMAD.MOV.U32 R9, RZ, RZ, R17 ;  /* 0x000000ffff097224 */ /* 0x000fca00078e0011 */
[----:B------:R-:W1:Y:S08]  /*0760*/  LDC R0, c[0x0][0x630] ;  /* 0x00018c00ff007b82 */ /* 0x000e700000000800 */
[----:B------:R-:W2:Y:S01]  /*0770*/  LDC.64 R22, c[0x0][0x620] ;  /* 0x00018800ff167b82 */ /* 0x000ea20000000a00 */
[----:B0-----:R-:W-:-:S04]  /*0780*/  ISETP.NE.U32.AND P0, PT, R20, RZ, PT ;  /* 0x000000ff1400720c */ /* 0x001fc80003f05070 */
[----:B------:R-:W-:-:S13]  /*0790*/  ISETP.NE.AND.EX P0, PT, R21, RZ, PT, P0 ;  /* 0x000000ff1500720c */ /* 0x000fda0003f05300 */
[----:B-12---:R-:W-:Y:S05]  /*07a0*/  @!P0 BRA `(.L_x_5) ;  /* 0x0000000000288947 */ /* 0x006fea0003800000 */
[----:B------:R-:W0:Y:S02]  /*07b0*/  LDC R13, c[0x0][0x634] ;  /* 0x00018d00ff0d7b82 */ /* 0x000e240000000800 */
[----:B0-----:R-:W-:-:S05]  /*07c0*/  IADD3 R13, P0, R16, R13, RZ ;  /* 0x0000000d100d7210 */ /* 0x001fca0007f1e0ff */
[----:B------:R-:W-:-:S04]  /*07d0*/  IMAD.X R15, RZ, RZ, R17, P0 ;  /* 0x000000ffff0f7224 */ /* 0x000fc800000e0611 */
[----:B------:R-:W-:-:S04]  /*07e0*/  IMAD.WIDE.U32 R8, R15, R20, RZ ;  /* 0x000000140f087225 */ /* 0x000fc800078e00ff */
[----:B------:R-:W-:-:S04]  /*07f0*/  IMAD.WIDE.U32 R10, P0, R13, R21, R8 ;  /* 0x000000150d0a7225 */ /* 0x000fc80007800008 */
[----:B------:R-:W-:-:S04]  /*0800*/  IMAD.WIDE.U32 R8, R13, R20, RZ ;  /* 0x000000140d087225 */ /* 0x000fc800078e00ff */
[----:B------:R-:W-:Y:S01]  /*0810*/  IMAD.X R13, RZ, RZ, RZ, P0 ;  /* 0x000000ffff0d7224 */ /* 0x000fe200000e06ff */
[----:B------:R-:W-:Y:S01]  /*0820*/  IADD3 RZ, P0, R9, R10, RZ ;  /* 0x0000000a09ff7210 */ /* 0x000fe20007f1e0ff */
[----:B------:R-:W-:-:S04]  /*0830*/  IMAD.MOV.U32 R12, RZ, RZ, R11 ;  /* 0x000000ffff0c7224 */ /* 0x000fc800078e000b */
[----:B------:R-:W-:-:S08]  /*0840*/  IMAD.WIDE.U32.X R8, R15, R21, R12, P0 ;  /* 0x000000150f087225 */ /* 0x000fd000000e040c */
.L_x_5:
[-CC-:B------:R-:W-:Y:S01]  /*0850*/  SHF.R.U64 R71, R8, R0.reuse, R9.reuse ;  /* 0x0000000008477219 */ /* 0x180fe20000001209 */
[----:B------:R-:W0:Y:S01]  /*0860*/  LDC R12, c[0x0][0x618] ;  /* 0x00018600ff0c7b82 */ /* 0x000e220000000800 */
[----:B------:R-:W-:Y:S01]  /*0870*/  SHF.R.U32.HI R7, RZ, R0, R9 ;  /* 0x00000000ff077219 */ /* 0x000fe20000011609 */
[----:B------:R-:W-:Y:S01]  /*0880*/  ULDC UR4, c[0x0][0x150] ;  /* 0x0000540000047ab9 */ /* 0x000fe20000000800 */
[----:B------:R-:W-:Y:S02]  /*0890*/  IADD3 R11, P0, RZ, -R71, RZ ;  /* 0x80000047ff0b7210 */ /* 0x000fe40007f1e0ff */
[----:B------:R-:W-:-:S03]  /*08a0*/  I2FP.F32.U32 R0, R6 ;  /* 0x0000000600007245 */ /* 0x000fc60000201000 */
[----:B------:R-:W1:Y:S01]  /*08b0*/  LDC.64 R30, c[0x0][0x640] ;  /* 0x00019000ff1e7b82 */ /* 0x000e620000000a00 */
[----:B------:R-:W-:Y:S02]  /*08c0*/  IMAD.X R13, RZ, RZ, ~R7, P0 ;  /* 0x000000ffff0d7224 */ /* 0x000fe400000e0e07 */
[----:B------:R-:W-:Y:S01]  /*08d0*/  FMUL R0, R0, UR4 ;  /* 0x0000000400007c20 */ /* 0x000fe20008400000 */
[----:B------:R-:W-:Y:S01]  /*08e0*/  IMAD.WIDE.U32 R8, R11, R22, R16 ;  /* 0x000000160b087225 */ /* 0x000fe200078e0010 */
[----:B------:R-:W-:-:S03]  /*08f0*/  ULDC UR4, c[0x0][0x154] ;  /* 0x0000550000047ab9 */ /* 0x000fc60000000800 */
[----:B------:R-:W-:Y:S01]  /*0900*/  IMAD R10, R13, R22, RZ ;  /* 0x000000160d0a7224 */ /* 0x000fe200078e02ff */
[----:B------:R-:W2:Y:S01]  /*0910*/  LDC R7, c[0x0][0x144] ;  /* 0x00005100ff077b82 */ /* 0x000ea20000000800 */
[----:B------:R-:W3:Y:S02]  /*0920*/  F2I.U32.TRUNC.NTZ R0, R0 ;  /* 0x0000000000007305 */ /* 0x000ee4000020f000 */
[----:B------:R-:W-:-:S04]  /*0930*/  IMAD R11, R11, R23, R10 ;  /* 0x000000170b0b7224 */ /* 0x000fc800078e020a */
[----:B------:R-:W-:Y:S01]  /*0940*/  IMAD.IADD R9, R9, 0x1, R11 ;  /* 0x0000000109097824 */ /* 0x000fe200078e020b */
[----:B------:R-:W4:Y:S01]  /*0950*/  LDC R24, c[0x0][0x608] ;  /* 0x00018200ff187b82 */ /* 0x000f220000000800 */
[----:B------:R-:W-:-:S03]  /*0960*/  IMAD.MOV.U32 R11, RZ, RZ, -0x1 ;  /* 0xffffffffff0b7424 */ /* 0x000fc600078e00ff */
[-CC-:B0-----:R-:W-:Y:S02]  /*0970*/  SHF.R.U64 R22, R8, R12.reuse, R9.reuse ;  /* 0x0000000c08167219 */ /* 0x181fe40000001209 */
[----:B------:R-:W-:Y:S02]  /*0980*/  I2FP.F32.U32 R8, R5 ;  /* 0x0000000500087245 */ /* 0x000fe40000201000 */
[----:B------:R-:W0:Y:S01]  /*0990*/  LDC R28, c[0x0][0x658] ;  /* 0x00019600ff1c7b82 */ /* 0x000e220000000800 */
[----:B-1----:R-:W-:Y:S01]  /*09a0*/  ISETP.NE.U32.AND P0, PT, R30, RZ, PT ;  /* 0x000000ff1e00720c */ /* 0x002fe20003f05070 */
[----:B---3--:R-:W-:Y:S02]  /*09b0*/  IMAD.MOV R10, RZ, RZ, -R0 ;  /* 0x000000ffff0a7224 */ /* 0x008fe400078e0a00 */
[----:B------:R-:W-:Y:S01]  /*09c0*/  FMUL R8, R8, UR4 ;  /* 0x0000000408087c20 */ /* 0x000fe20008400000 */
[----:B------:R-:W-:Y:S02]  /*09d0*/  SHF.R.U32.HI R9, RZ, R12, R9 ;  /* 0x0000000cff097219 */ /* 0x000fe40000011609 */
[----:B------:R-:W-:Y:S01]  /*09e0*/  ISETP.NE.AND.EX P0, PT, R31, RZ, PT, P0 ;  /* 0x000000ff1f00720c */ /* 0x000fe20003f05300 */
[----:B------:R1:W3:Y:S01]  /*09f0*/  F2I.U32.TRUNC.NTZ R15, R8 ;  /* 0x00000008000f7305 */ /* 0x0002e2000020f000 */
[----:B------:R-:W1:Y:S01]  /*0a00*/  LDC R20, c[0x0][0x148] ;  /* 0x00005200ff147b82 */ /* 0x000e620000000800 */
[----:B--2---:R-:W-:-:S07]  /*0a10*/  IMAD R0, R7, R10, R6 ;  /* 0x0000000a07007224 */ /* 0x004fce00078e0206 */
[----:B------:R-:W2:Y:S01]  /*0a20*/  LDC R26, c[0x0][0x600] ;  /* 0x00018000ff1a7b82 */ /* 0x000ea20000000800 */
[-CC-:B----4-:R-:W-:Y:S02]  /*0a30*/  SHF.R.U64 R32, R22, R24.reuse, R9.reuse ;  /* 0x0000001816207219 */ /* 0x190fe40000001209 */
[----:B------:R-:W-:Y:S01]  /*0a40*/  SHF.R.U32.HI R7, RZ, R24, R9 ;  /* 0x00000018ff077219 */ /* 0x000fe20000011609 */
[----:B------:R-:W-:-:S04]  /*0a50*/  IMAD.MOV.U32 R9, RZ, RZ, 0x1 ;  /* 0x00000001ff097424 */ /* 0x000fc800078e00ff */
[----:B------:R-:W4:Y:S01]  /*0a60*/  LDC R21, c[0x0][0x648] ;  /* 0x00019200ff157b82 */ /* 0x000f220000000800 */
[-C--:B0-----:R-:W-:Y:S02]  /*0a70*/  SHF.L.U32 R6, R11, R28.reuse, RZ ;  /* 0x0000001c0b067219 */ /* 0x081fe400000006ff */
[--C-:B------:R-:W-:Y:S02]  /*0a80*/  SHF.R.U64 R24, R32, R28, R7.reuse ;  /* 0x0000001c20187219 */ /* 0x100fe40000001207 */
[----:B------:R-:W-:Y:S02]  /*0a90*/  LOP3.LUT R13, RZ, R6, RZ, 0x33, !PT ;  /* 0x00000006ff0d7212 */ /* 0x000fe400078e33ff */
[-C--:B------:R-:W-:Y:S01]  /*0aa0*/  SHF.R.U32.HI R7, RZ, R28.reuse, R7 ;  /* 0x0000001cff077219 */ /* 0x080fe20000011607 */
[----:B------:R-:W0:Y:S01]  /*0ab0*/  LDC R23, c[0x0][0x638] ;  /* 0x00018e00ff177b82 */ /* 0x000e220000000800 */
[----:B------:R-:W-:Y:S01]  /*0ac0*/  SHF.L.U32 R12, R9, R28, RZ ;  /* 0x0000001c090c7219 */ /* 0x000fe200000006ff */
[----:B------:R-:W-:-:S06]  /*0ad0*/  IMAD.MOV.U32 R6, RZ, RZ, R24 ;  /* 0x000000ffff067224 */ /* 0x000fcc00078e0018 */
[----:B------:R-:W0:Y:S01]  /*0ae0*/  LDC R73, c[0x0][0x610] ;  /* 0x00018400ff497b82 */ /* 0x000e220000000800 */
[----:B-1-3--:R-:W-:Y:S05]  /*0af0*/  @!P0 BRA `(.L_x_6) ;  /* 0x0000000000288947 */ /* 0x00afea0003800000 */
[----:B------:R-:W1:Y:S02]  /*0b00*/  LDC R11, c[0x0][0x64c] ;  /* 0x00019300ff0b7b82 */ /* 0x000e640000000800 */
[----:B-1----:R-:W-:-:S05]  /*0b10*/  IADD3 R11, P0, R24, R11, RZ ;  /* 0x0000000b180b7210 */ /* 0x002fca0007f1e0ff */
        /* <DEDUP_REMOVED lines=8> */
.L_x_6:
[----:B----4-:R-:W-:Y:S01]  /*0ba0*/  SHF.R.U64 R6, R6, R21, R7 ;  /* 0x0000001506067219 */ /* 0x010fe20000001207 */
[----:B--2---:R-:W-:Y:S01]  /*0bb0*/  VIADD R7, R26, 0xffffffff ;  /* 0xffffffff1a077836 */ /* 0x004fe20000000000 */
[----:B------:R-:W-:Y:S01]  /*0bc0*/  LOP3.LUT R13, R32, R13, RZ, 0xc0, !PT ;  /* 0x0000000d200d7212 */ /* 0x000fe200078ec0ff */
[----:B------:R-:W-:Y:S02]  /*0bd0*/  IMAD.MOV R15, RZ, RZ, -R15 ;  /* 0x000000ffff0f7224 */ /* 0x000fe400078e0a0f */
[----:B------:R-:W-:Y:S02]  /*0be0*/  IMAD.MOV R8, RZ, RZ, -R6 ;  /* 0x000000ffff087224 */ /* 0x000fe400078e0a06 */
[----:B------:R-:W-:Y:S01]  /*0bf0*/  IMAD R13, R12, R6, R13 ;  /* 0x000000060c0d7224 */ /* 0x000fe200078e020d */
[----:B------:R-:W-:Y:S01]  /*0c00*/  LOP3.LUT R6, R22, R7, RZ, 0xc0, !PT ;  /* 0x0000000716067212 */ /* 0x000fe200078ec0ff */
[----:B------:R-:W-:Y:S02]  /*0c10*/  @P3 IMAD R0, R20, R15, R5 ;  /* 0x0000000f14003224 */ /* 0x000fe400078e0205 */
[----:B0-----:R-:W-:-:S02]  /*0c20*/  IMAD R5, R8, R23, R24 ;  /* 0x0000001708057224 */ /* 0x001fc400078e0218 */
[----:B------:R-:W-:Y:S02]  /*0c30*/  IMAD R73, R13, R73, R0 ;  /* 0x000000490d497224 */ /* 0x000fe400078e0200 */
[----:B------:R-:W-:Y:S02]  /*0c40*/  IMAD R6, R5, R26, R6 ;  /* 0x0000001a05067224 */ /* 0x000fe400078e0206 */
[----:B------:R-:W-:-:S03]  /*0c50*/  IMAD.MOV.U32 R0, RZ, RZ, 0x1 ;  /* 0x00000001ff007424 */ /* 0x000fc600078e00ff */
[----:B------:R-:W-:Y:S02]  /*0c60*/  SEL R72, R6, R73, !P3 ;  /* 0x0000004906487207 */ /* 0x000fe40005800000 */
[----:B------:R-:W-:-:S07]  /*0c70*/  SEL R73, R73, R6, !P3 ;  /* 0x0000000649497207 */ /* 0x000fce0005800000 */
.L_x_4:
[----:B------:R-:W-:-:S08]  /*0c80*/  NOP ;  /* 0x0000000000007918 */ /* 0x000fd00000000000 */
[----:B------:R-:W0:Y:S02]  /*0c90*/  USETMAXREG.TRY_ALLOC.CTAPOOL UP0, 0xe8 ;  /* 0x000000e8000079c8 */ /* 0x000e240008000600 */
[----:B0-----:R-:W-:-:S13]  /*0ca0*/  PLOP3.LUT P0, PT, PT, PT, UP0, 0x80, 0x0 ;  /* 0x000000000000781c */ /* 0x001fda0003f0f008 */
[----:B------:R-:W-:Y:S05]  /*0cb0*/  @!P0 BRA `(.L_x_4) ;  /* 0xfffffffc00f08947 */ /* 0x000fea000383ffff */
[----:B------:R-:W-:Y:S01]  /*0cc0*/  ULDC.64 UR4, c[0x0][0x598] ;  /* 0x0001660000047ab9 */ /* 0x000fe20000000a00 */
[----:B------:R-:W-:Y:S01]  /*0cd0*/  ULDC.64 UR50, c[0x0][0x208] ;  /* 0x0000820000327ab9 */ /* 0x000fe20000000a00 */
[----:B------:R-:W-:-:S04]  /*0ce0*/  ISETP.NE.U32.AND P0, PT, RZ, UR4, PT ;  /* 0x00000004ff007c0c */ /* 0x000fc8000bf05070 */
[----:B------:R-:W-:-:S13]  /*0cf0*/  ISETP.NE.AND.EX P0, PT, RZ, UR5, PT, P0 ;  /* 0x00000005ff007c0c */ /* 0x000fda000bf05300 */
[----:B------:R-:W-:Y:S05]  /*0d00*/  @!P0 BRA `(.L_x_7) ;  /* 0x00000000001c8947 */ /* 0x000fea0003800000 */
[----:B------:R-:W0:Y:S02]  /*0d10*/  LDC.64 R6, c[0x0][0x598] ;  /* 0x00016600ff067b82 */ /* 0x000e240000000a00 */
[----:B0-----:R-:W2:Y:S02]  /*0d20*/  LDG.E.64 R6, desc[UR50][R6.64] ;  /* 0x0000003206067981 */ /* 0x001ea4000c1e1b00 */
[----:B--2---:R-:W-:-:S04]  /*0d30*/  ISETP.NE.U32.AND P0, PT, R6, RZ, PT ;  /* 0x000000ff0600720c */ /* 0x004fc80003f05070 */
[----:B------:R-:W-:-:S13]  /*0d40*/  ISETP.NE.AND.EX P0, PT, R7, RZ, PT, P0 ;  /* 0x000000ff0700720c */ /* 0x000fda0003f05300 */
[----:B------:R-:W-:Y:S05]  /*0d50*/  @!P0 BRA `(.L_x_7) ;  /* 0x0000000000088947 */ /* 0x000fea0003800000 */
[----:B------:R0:W5:Y:S01]  /*0d60*/  LD.E R19, desc[UR50][R6.64] ;  /* 0x0000003206137980 */ /* 0x000162000c101900 */
[----:B------:R-:W-:Y:S05]  /*0d70*/  BRA `(.L_x_8) ;  /* 0x0000000000247947 */ /* 0x000fea0003800000 */
.L_x_7:
[----:B------:R-:W-:Y:S02]  /*0d80*/  ULDC.64 UR4, c[0x0][0x588] ;  /* 0x0001620000047ab9 */ /* 0x000fe40000000a00 */
[----:B------:R-:W-:-:S04]  /*0d90*/  ISETP.NE.U32.AND P0, PT, RZ, UR4, PT ;  /* 0x00000004ff007c0c */ /* 0x000fc8000bf05070 */
[----:B------:R-:W-:-:S13]  /*0da0*/  ISETP.NE.AND.EX P0, PT, RZ, UR5, PT, P0 ;  /* 0x00000005ff007c0c */ /* 0x000fda000bf05300 */
[----:B------:R-:W-:Y:S05]  /*0db0*/  @!P0 BRA `(.L_x_9) ;  /* 0x00000000000c8947 */ /* 0x000fea0003800000 */
[----:B------:R-:W0:Y:S02]  /*0dc0*/  LDC.64 R6, c[0x0][0x588] ;  /* 0x00016200ff067b82 */ /* 0x000e240000000a00 */
[----:B0-----:R1:W5:Y:S01]  /*0dd0*/  LDG.E R19, desc[UR50][R6.64] ;  /* 0x0000003206137981 */ /* 0x001362000c1e1900 */
[----:B------:R-:W-:Y:S05]  /*0de0*/  BRA `(.L_x_8) ;  /* 0x0000000000087947 */ /* 0x000fea0003800000 */
.L_x_9:
[----:B------:R-:W-:Y:S02]  /*0df0*/  ULDC UR4, c[0x0][0x580] ;  /* 0x0001600000047ab9 */ /* 0x000fe40000000800 */
[----:B------:R-:W-:-:S07]  /*0e00*/  IMAD.U32 R19, RZ, RZ, UR4 ;  /* 0x00000004ff137e24 */ /* 0x000fce000f8e00ff */
.L_x_8:
[----:B------:R-:W-:Y:S02]  /*0e10*/  ULDC.64 UR4, c[0x0][0x5a0] ;  /* 0x0001680000047ab9 */ /* 0x000fe40000000a00 */
[----:B------:R-:W-:-:S04]  /*0e20*/  ISETP.NE.U32.AND P0, PT, RZ, UR4, PT ;  /* 0x00000004ff007c0c */ /* 0x000fc8000bf05070 */
[----:B------:R-:W-:-:S13]  /*0e30*/  ISETP.NE.AND.EX P0, PT, RZ, UR5, PT, P0 ;  /* 0x00000005ff007c0c */ /* 0x000fda000bf05300 */
[----:B------:R-:W-:Y:S05]  /*0e40*/  @!P0 BRA `(.L_x_10) ;  /* 0x00000000001c8947 */ /* 0x000fea0003800000 */
[----:B01----:R-:W0:Y:S02]  /*0e50*/  LDC.64 R6, c[0x0][0x5a0] ;  /* 0x00016800ff067b82 */ /* 0x003e240000000a00 */
[----:B0-----:R-:W2:Y:S02]  /*0e60*/  LDG.E.64 R6, desc[UR50][R6.64] ;  /* 0x0000003206067981 */ /* 0x001ea4000c1e1b00 */
[----:B--2---:R-:W-:-:S04]  /*0e70*/  ISETP.NE.U32.AND P0, PT, R6, RZ, PT ;  /* 0x000000ff0600720c */ /* 0x004fc80003f05070 */
[----:B------:R-:W-:-:S13]  /*0e80*/  ISETP.NE.AND.EX P0, PT, R7, RZ, PT, P0 ;  /* 0x000000ff0700720c */ /* 0x000fda0003f05300 */
[----:B------:R-:W-:Y:S05]  /*0e90*/  @!P0 BRA `(.L_x_10) ;  /* 0x0000000000088947 */ /* 0x000fea0003800000 */
[----:B------:R0:W5:Y:S01]  /*0ea0*/  LD.E R56, desc[UR50][R6.64] ;  /* 0x0000003206387980 */ /* 0x000162000c101900 */
[----:B------:R-:W-:Y:S05]  /*0eb0*/  BRA `(.L_x_11) ;  /* 0x0000000000247947 */ /* 0x000fea0003800000 */
.L_x_10:
[----:B------:R-:W-:Y:S02]  /*0ec0*/  ULDC.64 UR4, c[0x0][0x590] ;  /* 0x0001640000047ab9 */ /* 0x000fe40000000a00 */
[----:B------:R-:W-:-:S04]  /*0ed0*/  ISETP.NE.U32.AND P0, PT, RZ, UR4, PT ;  /* 0x00000004ff007c0c */ /* 0x000fc8000bf05070 */
[----:B------:R-:W-:-:S13]  /*0ee0*/  ISETP.NE.AND.EX P0, PT, RZ, UR5, PT, P0 ;  /* 0x00000005ff007c0c */ /* 0x000fda000bf05300 */
[----:B------:R-:W-:Y:S05]  /*0ef0*/  @!P0 BRA `(.L_x_12) ;  /* 0x00000000000c8947 */ /* 0x000fea0003800000 */
[----:B------:R-:W2:Y:S02]  /*0f00*/  LDC.64 R56, c[0x0][0x590] ;  /* 0x00016400ff387b82 */ /* 0x000ea40000000a00 */
[----:B--2---:R2:W5:Y:S01]  /*0f10*/  LDG.E R56, desc[UR50][R56.64] ;  /* 0x0000003238387981 */ /* 0x004562000c1e1900 */
[----:B------:R-:W-:Y:S05]  /*0f20*/  BRA `(.L_x_11) ;  /* 0x0000000000087947 */ /* 0x000fea0003800000 */
.L_x_12:
[----:B------:R-:W-:Y:S02]  /*0f30*/  ULDC UR4, c[0x0][0x584] ;  /* 0x0001610000047ab9 */ /* 0x000fe40000000800 */
[----:B------:R-:W-:-:S07]  /*0f40*/  IMAD.U32 R56, RZ, RZ, UR4 ;  /* 0x00000004ff387e24 */ /* 0x000fce000f8e00ff */
.L_x_11:
[----:B------:R-:W-:-:S13]  /*0f50*/  LOP3.LUT P0, RZ, R0, 0xff, RZ, 0xc0, !PT ;  /* 0x000000ff00ff7812 */ /* 0x000fda000780c0ff */
[----:B------:R-:W-:Y:S05]  /*0f60*/  @!P0 EXIT ;  /* 0x000000000000894d */ /* 0x000fea0003800000 */
[----:B01----:R-:W2:Y:S01]  /*0f70*/  LDC.64 R6, c[0x0][0x5c8] ;  /* 0x00017200ff067b82 */ /* 0x003ea20000000a00 */
[----:B------:R-:W-:Y:S01]  /*0f80*/  ULDC.64 UR4, c[0x0][0x288] ;  /* 0x0000a20000047ab9 */ /* 0x000fe20000000a00 */
[----:B------:R-:W-:Y:S01]  /*0f90*/  LOP3.LUT R14, R14, 0x1, RZ, 0xc0, !PT ;  /* 0x000000010e0e7812 */ /* 0x000fe200078ec0ff */
[----:B------:R-:W-:Y:S01]  /*0fa0*/  IMAD.U32 R5, RZ, RZ, UR4 ;  /* 0x00000004ff057e24 */ /* 0x000fe2000f8e00ff */
[----:B------:R-:W-:Y:S01]  /*0fb0*/  UIADD3 UR4, UR5, 0x1f, URZ ;  /* 0x0000001f05047890 */ /* 0x000fe2000fffe03f */
[----:B------:R-:W-:Y:S01]  /*0fc0*/  SHF.R.U32.HI R0, RZ, 0x2, R3 ;  /* 0x00000002ff007819 */ /* 0x000fe20000011603 */
[----:B------:R-:W-:Y:S01]  /*0fd0*/  ULDC.64 UR42, c[0x0][0x5b0] ;  /* 0x00016c00002a7ab9 */ /* 0x000fe20000000a00 */
[----:B------:R-:W-:Y:S01]  /*0fe0*/  SHF.R.U32.HI R4, RZ, 0x1, R4 ;  /* 0x00000001ff047819 */ /* 0x000fe20000011604 */
[----:B------:R-:W0:Y:S01]  /*0ff0*/  LDC R60, c[0x0][0x658] ;  /* 0x00019600ff3c7b82 */ /* 0x000e220000000800 */
[----:B------:R-:W-:Y:S01]  /*1000*/  USHF.R.S32.HI UR5, URZ, 0x1f, UR4 ;  /* 0x0000001f3f057899 */ /* 0x000fe20008011404 */
[----:B------:R-:W-:Y:S01]  /*1010*/  LOP3.LUT R62, R3, 0x3, RZ, 0xc0, !PT ;  /* 0x00000003033e7812 */ /* 0x000fe200078ec0ff */
[----:B------:R-:W-:Y:S01]  /*1020*/  IMAD.SHL.U32 R9, R14, 0x40, RZ ;  /* 0x000000400e097824 */ /* 0x000fe200078e00ff */
[----:B------:R-:W-:Y:S01]  /*1030*/  LOP3.LUT R0, R0, 0x7, RZ, 0xc0, !PT ;  /* 0x0000000700007812 */ /* 0x000fe200078ec0ff */
[----:B------:R-:W-:Y:S01]  /*1040*/  ULEA.HI UR5, UR5, UR4, URZ, 0x5 ;  /* 0x0000000405057291 */ /* 0x000fe2000f8f283f */
[----:B------:R-:W-:Y:S01]  /*1050*/  LOP3.LUT R23, R4, 0x30, RZ, 0xc0, !PT ;  /* 0x0000003004177812 */ /* 0x000fe200078ec0ff */
[----:B------:R-:W-:Y:S01]  /*1060*/  IMAD R62, R62, -0x2, R5 ;  /* 0xfffffffe3e3e7824 */ /* 0x000fe200078e0205 */
[--C-:B------:R-:W-:Y:S01]  /*1070*/  LOP3.LUT R22, R9, 0x40, R0.reuse, 0xe2, !PT ;  /* 0x0000004009167812 */ /* 0x100fe200078ee200 */
[----:B------:R-:W-:Y:S01]  /*1080*/  USHF.L.U64.HI UR41, UR42, 0x8, UR43 ;  /* 0x000000082a297899 */ /* 0x000fe2000801022b */
[-C--:B------:R-:W-:Y:S01]  /*1090*/  IADD3 R5, RZ, -R23.reuse, -R0 ;  /* 0x80000017ff057210 */ /* 0x080fe20007ffe800 */
[----:B------:R-:W-:Y:S01]  /*10a0*/  IMAD.MOV.U32 R9, RZ, RZ, -0x1 ;  /* 0xffffffffff097424 */ /* 0x000fe200078e00ff */
[----:B------:R-:W-:Y:S01]  /*10b0*/  USHF.R.S32.HI UR43, URZ, 0x5, UR5 ;  /* 0x000000053f2b7899 */ /* 0x000fe20008011405 */
[----:B------:R-:W-:Y:S01]  /*10c0*/  IMAD.MOV.U32 R11, RZ, RZ, 0x1 ;  /* 0x00000001ff0b7424 */ /* 0x000fe200078e00ff */
[----:B------:R-:W-:Y:S01]  /*10d0*/  LOP3.LUT R64, R3, 0x80, RZ, 0xc0, !PT ;  /* 0x0000008003407812 */ /* 0x000fe200078ec0ff */
[----:B------:R-:W-:Y:S01]  /*10e0*/  IMAD R5, R14, -0x40, R5 ;  /* 0xffffffc00e057824 */ /* 0x000fe200078e0205 */
[----:B------:R-:W-:Y:S01]  /*10f0*/  UISETP.LT.AND UP0, UPT, UR43, 0x1, UPT ;  /* 0x000000012b00788c */ /* 0x000fe2000bf01270 */
[----:B--2---:R-:W-:Y:S01]  /*1100*/  IMAD.SHL.U32 R57, R6, 0x100, RZ ;  /* 0x0000010006397824 */ /* 0x004fe200078e00ff */
[----:B------:R-:W-:Y:S01]  /*1110*/  ULDC UR4, c[0x0][0x284] ;  /* 0x0000a10000047ab9 */ /* 0x000fe20000000800 */
[----:B------:R-:W-:Y:S01]  /*1120*/  LOP3.LUT R22, R22, R23, RZ, 0xfc, !PT ;  /* 0x0000001716167212 */ /* 0x000fe200078efcff */
[----:B------:R-:W-:Y:S01]  /*1130*/  USHF.L.U32 UR42, UR42, 0x8, URZ ;  /* 0x000000082a2a7899 */ /* 0x000fe2000800063f */
[C-C-:B------:R-:W-:Y:S01]  /*1140*/  SHF.L.U64.HI R61, R6.reuse, 0x3, R7.reuse ;  /* 0x00000003063d7819 */ /* 0x140fe20000010207 */
[----:B------:R-:W-:Y:S01]  /*1150*/  USEL UR47, UR43, 0x1, UP0 ;  /* 0x000000012b2f7887 */ /* 0x000fe20008000000 */
[C---:B------:R-:W-:Y:S01]  /*1160*/  SHF.L.U64.HI R59, R6.reuse, 0x8, R7 ;  /* 0x00000008063b7819 */ /* 0x040fe20000010207 */
[----:B------:R-:W-:Y:S01]  /*1170*/  IMAD.SHL.U32 R58, R6, 0x8, RZ ;  /* 0x00000008063a7824 */ /* 0x000fe200078e00ff */
[-C--:B0-----:R-:W-:Y:S01]  /*1180*/  SHF.L.U32 R9, R9, R60.reuse, RZ ;  /* 0x0000003c09097219 */ /* 0x081fe200000006ff */
[----:B------:R-:W-:Y:S01]  /*1190*/  IMAD.SHL.U32 R63, R3, 0x2, RZ ;  /* 0x00000002033f7824 */ /* 0x000fe200078e00ff */
[----:B------:R-:W-:Y:S01]  /*11a0*/  SHF.L.U32 R60, R11, R60, RZ ;  /* 0x0000003c0b3c7219 */ /* 0x000fe200000006ff */
[----:B------:R-:W-:Y:S01]  /*11b0*/  VIADD R69, R5, UR4 ;  /* 0x0000000405457c36 */ /* 0x000fe20008000000 */
[----:B------:R-:W-:Y:S01]  /*11c0*/  LOP3.LUT R70, R18, 0x1, RZ, 0xfc, !PT ;  /* 0x0000000112467812 */ /* 0x000fe200078efcff */
[----:B------:R-:W-:Y:S01]  /*11d0*/  IMAD.MOV.U32 R23, RZ, RZ, RZ ;  /* 0x000000ffff177224 */ /* 0x000fe200078e00ff */
[----:B------:R-:W-:Y:S01]  /*11e0*/  SHF.R.U32.HI R64, RZ, 0x7, R64 ;  /* 0x00000007ff407819 */ /* 0x000fe20000011640 */
[----:B------:R-:W-:Y:S01]  /*11f0*/  ULOP3.LUT UR44, UR42, 0x2, URZ, 0xfc, !UPT ;  /* 0x000000022a2c7892 */ /* 0x000fe2000f8efc3f */
[----:B------:R-:W-:Y:S01]  /*1200*/  LOP3.LUT R65, RZ, R9, RZ, 0x33, !PT ;  /* 0x00000009ff417212 */ /* 0x000fe200078e33ff */
[----:B------:R-:W-:Y:S01]  /*1210*/  ULOP3.LUT UR45, UR42, 0x10, URZ, 0xfc, !UPT ;  /* 0x000000102a2d7892 */ /* 0x000fe2000f8efc3f */
[C---:B------:R-:W-:Y:S01]  /*1220*/  LOP3.LUT R66, R57.reuse, 0x2, RZ, 0xfc, !PT ;  /* 0x0000000239427812 */ /* 0x040fe200078efcff */
[----:B------:R-:W-:Y:S01]  /*1230*/  ULOP3.LUT UR46, UR42, 0x12, URZ, 0xfc, !UPT ;  /* 0x000000122a2e7892 */ /* 0x000fe2000f8efc3f */
[C---:B------:R-:W-:Y:S01]  /*1240*/  LOP3.LUT R67, R57.reuse, 0x10, RZ, 0xfc, !PT ;  /* 0x0000001039437812 */ /* 0x040fe200078efcff */
[----:B------:R-:W-:Y:S01]  /*1250*/  UIADD3 UR47, UR43, -UR47, URZ ;  /* 0x8000002f2b2f7290 */ /* 0x000fe2000fffe03f */
[----:B------:R-:W-:Y:S01]  /*1260*/  LOP3.LUT R68, R57, 0x12, RZ, 0xfc, !PT ;  /* 0x0000001239447812 */ /* 0x000fe200078efcff */
[----:B------:R-:W-:Y:S01]  /*1270*/  UMOV UR38, URZ ;  /* 0x0000003f00267c82 */ /* 0x000fe20008000000 */
[----:B------:R-:W-:-:S09]  /*1280*/  UMOV UR39, URZ ;  /* 0x0000003f00277c82 */ /* 0x000fd20008000000 */
.L_x_94:
[----:B0-----:R-:W0:Y:S01]  /*1290*/  SHFL.IDX PT, R0, R64, RZ, 0x1f ;  /* 0x00001fff40007589 */ /* 0x001e2200000e0000 */
[----:B------:R-:W1:Y:S01]  /*12a0*/  S2UR UR6, SR_CgaCtaId ;  /* 0x00000000000679c3 */ /* 0x000e620000008800 */
[----:B------:R-:W-:Y:S01]  /*12b0*/  UMOV UR48, 0x400 ;  /* 0x0000040000307882 */ /* 0x000fe20000000000 */
[----:B0-----:R-:W-:Y:S01]  /*12c0*/  R2UR UR4, R0 ;  /* 0x00000000000472ca */ /* 0x001fe200000e0000 */
[----:B-1----:R-:W-:-:S12]  /*12d0*/  ULEA UR48, UR6, UR48, 0x18 ;  /* 0x0000003006307291 */ /* 0x002fd8000f8ec03f */
[----:B------:R-:W-:-:S04]  /*12e0*/  ULEA.HI UR5, UR4, UR4, URZ, 0x1 ;  /* 0x0000000404057291 */ /* 0x000fc8000f8f083f */
[----:B------:R-:W-:-:S04]  /*12f0*/  ULOP3.LUT UR5, UR5, 0xffffe, URZ, 0xc0, !UPT ;  /* 0x000ffffe05057892 */ /* 0x000fc8000f8ec03f */
[----:B------:R-:W-:-:S03]  /*1300*/  UIADD3 UR5, UR4, -UR5, URZ ;  /* 0x8000000504057290 */ /* 0x000fc6000fffe03f */
[----:B------:R-:W-:Y:S01]  /*1310*/  ULDC UR4, c[0x0][0x28c] ;  /* 0x0000a30000047ab9 */ /* 0x000fe20000000800 */
[----:B------:R-:W-:Y:S01]  /*1320*/  ULEA UR5, UR5, UR48, 0xc ;  /* 0x0000003005057291 */ /* 0x000fe2000f8e603f */
[----:B------:R-:W-:-:S03]  /*1330*/  ISETP.LT.AND P0, PT, RZ, UR4, PT ;  /* 0x00000004ff007c0c */ /* 0x000fc6000bf01270 */
[----:B------:R-:W-:-:S04]  /*1340*/  UIADD3 UR5, UR5, 0x180, URZ ;  /* 0x0000018005057890 */ /* 0x000fc8000fffe03f */
[----:B------:R-:W-:-:S04]  /*1350*/  USHF.R.U32.HI UR5, URZ, 0x4, UR5 ;  /* 0x000000043f057899 */ /* 0x000fc80008011605 */
[----:B------:R-:W-:-:S04]  /*1360*/  ULOP3.LUT UR5, UR5, 0x3fff, URZ, 0xc0, !UPT ;  /* 0x00003fff05057892 */ /* 0x000fc8000f8ec03f */
[----:B------:R-:W-:Y:S01]  /*1370*/  ULOP3.LUT UR49, UR5, 0x10000, URZ, 0xfc, !UPT ;  /* 0x0001000005317892 */ /* 0x000fe2000f8efc3f */
[----:B--2-45:R-:W-:Y:S11]  /*1380*/  @P0 BRA `(.L_x_13) ;  /* 0x0000000000400947 */ /* 0x034ff60003800000 */
[----:B------:R-:W-:Y:S01]  /*1390*/  MOV R0, 0x0 ;  /* 0x0000000000007802 */ /* 0x000fe20000000f00 */
[----:B------:R-:W-:Y:S01]  /*13a0*/  ULDC.64 UR4, c[0x4][0x68] ;  /* 0x01001a0000047ab9 */ /* 0x000fe20000000a00 */
[----:B------:R-:W-:Y:S01]  /*13b0*/  ULDC.64 UR6, c[0x4][0x8] ;  /* 0x0100020000067ab9 */ /* 0x000fe20000000a00 */
[----:B------:R-:W-:Y:S01]  /*13c0*/  IMAD.U32 R4, RZ, RZ, UR4 ;  /* 0x00000004ff047e24 */ /* 0x000fe2000f8e00ff */
[----:B------:R0:W1:Y:S01]  /*13d0*/  LDC.64 R14, c[0x4][R0] ;  /* 0x01000000000e7b82 */ /* 0x0000620000000a00 */
[----:B------:R-:W-:Y:S01]  /*13e0*/  IMAD.U32 R5, RZ, RZ, UR5 ;  /* 0x00000005ff057e24 */ /* 0x000fe2000f8e00ff */
[----:B------:R-:W-:Y:S01]  /*13f0*/  ULDC.64 UR4, c[0x4][0x70] ;  /* 0x01001c0000047ab9 */ /* 0x000fe20000000a00 */
[----:B------:R-:W-:Y:S02]  /*1400*/  IMAD.U32 R10, RZ, RZ, UR6 ;  /* 0x00000006ff0a7e24 */ /* 0x000fe4000f8e00ff */
[----:B------:R-:W-:Y:S02]  /*1410*/  IMAD.U32 R6, RZ, RZ, UR4 ;  /* 0x00000004ff067e24 */ /* 0x000fe4000f8e00ff */
[----:B------:R-:W-:-:S02]  /*1420*/  IMAD.U32 R7, RZ, RZ, UR5 ;  /* 0x00000005ff077e24 */ /* 0x000fc4000f8e00ff */
[----:B------:R-:W-:Y:S02]  /*1430*/  IMAD.U32 R11, RZ, RZ, UR7 ;  /* 0x00000007ff0b7e24 */ /* 0x000fe4000f8e00ff */
[----:B------:R-:W-:Y:S02]  /*1440*/  IMAD.MOV.U32 R8, RZ, RZ, 0x1e1 ;  /* 0x000001e1ff087424 */ /* 0x000fe400078e00ff */
[----:B------:R-:W-:Y:S02]  /*1450*/  IMAD.MOV.U32 R12, RZ, RZ, 0x1 ;  /* 0x00000001ff0c7424 */ /* 0x000fe400078e00ff */
[----:B0-----:R-:W-:-:S07]  /*1460*/  IMAD.MOV.U32 R13, RZ, RZ, RZ ;  /* 0x000000ffff0d7224 */ /* 0x001fce00078e00ff */
[----:B------:R-:W-:-:S07]  /*1470*/  LEPC R20, `(.L_x_13) ;  /* 0x000000001014794e */ /* 0x000fce0000000000 */
[----:B-1---5:R-:W-:Y:S05]  /*1480*/  CALL.ABS.NOINC R14 ;  /* 0x000000000e007343 */ /* 0x022fea0003c00000 */
.L_x_13:
[----:B------:R-:W-:-:S13]  /*1490*/  ISETP.NE.AND P0, PT, R70, 0x3, PT ;  /* 0x000000034600780c */ /* 0x000fda0003f05270 */
[----:B------:R-:W-:Y:S05]  /*14a0*/  @!P0 BRA `(.L_x_14) ;  /* 0x0000000000048947 */ /* 0x000fea0003800000 */
[----:B------:R-:W-:Y:S01]  /*14b0*/  BPT.TRAP 0x1 ;  /* 0x000000040000795c */ /* 0x000fe20000300000 */
.L_x_14:
[----:B------:R-:W-:Y:S02]  /*14c0*/  IMAD.U32 R3, RZ, RZ, UR39 ;  /* 0x00000027ff037e24 */ /* 0x000fe4000f8e00ff */
[----:B------:R-:W-:-:S03]  /*14d0*/  IMAD.U32 R0, RZ, RZ, UR38 ;  /* 0x00000026ff007e24 */ /* 0x000fc6000f8e00ff */
[----:B------:R-:W-:Y:S02]  /*14e0*/  LEA R3, R3, UR48, 0x3 ;  /* 0x0000003003037c11 */ /* 0x000fe4000f8e18ff */
[----:B------:R-:W-:-:S04]  /*14f0*/  SHF.L.U32 R0, R0, 0x1f, RZ ;  /* 0x0000001f00007819 */ /* 0x000fc800000006ff */
[----:B------:R0:W1:Y:S01]  /*1500*/  SYNCS.PHASECHK.TRANS64.TRYWAIT P1, [R3+URZ], R0 ;  /* 0x00000000030075a7 */ /* 0x000062000802017f */
[----:B------:R-:W-:Y:S05]  /*1510*/  @!P0 BRA `(.L_x_15) ;  /* 0x0000000000048947 */ /* 0x000fea0003800000 */
[----:B------:R-:W-:Y:S01]  /*1520*/  BPT.TRAP 0x1 ;  /* 0x000000040000795c */ /* 0x000fe20000300000 */
.L_x_15:
[----:B------:R-:W-:-:S05]  /*1530*/  IMAD.U32 R4, RZ, RZ, UR47 ;  /* 0x0000002fff047e24 */ /* 0x000fca000f8e00ff */
[----:B------:R-:W-:Y:S01]  /*1540*/  ISETP.GE.AND P2, PT, R4, 0x1, PT ;  /* 0x000000010400780c */ /* 0x000fe20003f46270 */
[----:B-1----:R-:W-:-:S12]  /*1550*/  @P1 BRA `(.L_x_16) ;  /* 0x0000000000081947 */ /* 0x002fd80003800000 */
[----:B------:R-:W1:Y:S02]  /*1560*/  SYNCS.PHASECHK.TRANS64.TRYWAIT P1, [R3+URZ], R0 ;  /* 0x00000000030075a7 */ /* 0x000e64000802017f */
[----:B-1----:R-:W-:Y:S05]  /*1570*/  @!P1 BRA `(.L_x_17) ;  /* 0x0000005000909947 */ /* 0x002fea0003800000 */
.L_x_16:
[----:B------:R-:W-:Y:S05]  /*1580*/  WARPSYNC.ALL ;  /* 0x0000000000007948 */ /* 0x000fea0003800000 */
[----:B------:R-:W-:Y:S01]  /*1590*/  UIADD3 UR4, UR48, 0x30180, URZ ;  /* 0x0003018030047890 */ /* 0x000fe2000fffe03f */
[----:B------:R-:W-:Y:S01]  /*15a0*/  WARPGROUP.ARRIVE ;  /* 0x00000000000079c5 */ /* 0x000fe20000000000 */
[----:B------:R-:W-:Y:S02]  /*15b0*/  ULEA UR10, UR39, UR49, 0xb ;  /* 0x00000031270a7291 */ /* 0x000fe4000f8e583f */
[----:B------:R-:W-:Y:S01]  /*15c0*/  USHF.R.U32.HI UR4, URZ, 0x4, UR4 ;  /* 0x000000043f047899 */ /* 0x000fe20008011604 */
[----:B------:R-:W-:Y:S01]  /*15d0*/  UMOV UR5, 0x80000020 ;  /* 0x8000002000057882 */ /* 0x000fe20000000000 */
[----:B------:R-:W-:-:S02]  /*15e0*/  UMOV UR7, 0x80000020 ;  /* 0x8000002000077882 */ /* 0x000fc40000000000 */
[----:B------:R-:W-:Y:S02]  /*15f0*/  ULOP3.LUT UR4, UR4, 0x3fff, URZ, 0xc0, !UPT ;  /* 0x00003fff04047892 */ /* 0x000fe4000f8ec03f */
[----:B------:R-:W-:Y:S02]  /*1600*/  UIADD3 UR11, UR10, 0x200, URZ ;  /* 0x000002000a0b7890 */ /* 0x000fe4000fffe03f */
[----:B------:R-:W-:Y:S02]  /*1610*/  ULOP3.LUT UR8, UR4, 0x10000, URZ, 0xfc, !UPT ;  /* 0x0001000004087892 */ /* 0x000fe4000f8efc3f */
[----:B------:R-:W-:Y:S02]  /*1620*/  UIADD3 UR12, UR10, 0x400, URZ ;  /* 0x000004000a0c7890 */ /* 0x000fe4000fffe03f */
[----:B------:R-:W-:Y:S01]  /*1630*/  ULEA UR9, UR39, UR8, 0x6 ;  /* 0x0000000827097291 */ /* 0x000fe2000f8e303f */
[----:B------:R-:W-:Y:S01]  /*1640*/  UMOV UR4, UR10 ;  /* 0x0000000a00047c82 */ /* 0x000fe20008000000 */
[----:B------:R-:W-:-:S05]  /*1650*/  UIADD3 UR13, UR10, 0x600, URZ ;  /* 0x000006000a0d7890 */ /* 0x000fca000fffe03f */
[----:B------:R-:W-:Y:S02]  /*1660*/  UMOV UR6, UR9 ;  /* 0x0000000900067c82 */ /* 0x000fe40008000000 */
[----:B------:R-:W-:Y:S01]  /*1670*/  HGMMA.64x16x16.F32.BF16 R48, gdesc[UR4], RZ, !UPT, gsb0 ;  /* 0x00200000043079f0 */ /* 0x000fe2000c0018ff */
[----:B------:R-:W-:Y:S01]  /*1680*/  UMOV UR4, UR11 ;  /* 0x0000000b00047c82 */ /* 0x000fe20008000000 */
[----:B------:R-:W-:Y:S01]  /*1690*/  UMOV UR5, 0x80000020 ;  /* 0x8000002000057882 */ /* 0x000fe20000000000 */
[----:B------:R-:W-:Y:S01]  /*16a0*/  UIADD3 UR11, UR10, 0x402, URZ ;  /* 0x000004020a0b7890 */ /* 0x000fe2000fffe03f */
[----:B------:R-:W-:Y:S02]  /*16b0*/  WARPGROUP.DEPBAR.LE gsb0, 0x0 ;  /* 0x00008000000079c5 */ /* 0x000fe40000010000 */
[----:B------:R-:W-:-:S06]  /*16c0*/  WARPGROUP.ARRIVE ;  /* 0x00000000000079c5 */ /* 0x000fcc0000000000 */
[----:B------:R-:W-:Y:S01]  /*16d0*/  HGMMA.64x16x16.F32.BF16 R40, gdesc[UR4], RZ, !UPT, gsb0 ;  /* 0x00200000042879f0 */ /* 0x000fe2000c0018ff */
[----:B------:R-:W-:Y:S01]  /*16e0*/  UMOV UR4, UR12 ;  /* 0x0000000c00047c82 */ /* 0x000fe20008000000 */
[----:B------:R-:W-:Y:S01]  /*16f0*/  UMOV UR5, 0x80000020 ;  /* 0x8000002000057882 */ /* 0x000fe20000000000 */
        /* <DEDUP_REMOVED lines=8> */
[----:B------:R-:W-:Y:S02]  /*1780*/  UIADD3 UR4, UR10, 0x2, URZ ;  /* 0x000000020a047890 */ /* 0x000fe4000fffe03f */
[----:B------:R-:W-:Y:S01]  /*1790*/  UIADD3 UR6, UR9, 0x2, URZ ;  /* 0x0000000209067890 */ /* 0x000fe2000fffe03f */
[----:B------:R-:W-:Y:S01]  /*17a0*/  UMOV UR5, 0x80000020 ;  /* 0x8000002000057882 */ /* 0x000fe20000000000 */
[----:B------:R-:W-:Y:S01]  /*17b0*/  UMOV UR7, 0x80000020 ;  /* 0x8000002000077882 */ /* 0x000fe20000000000 */
[----:B------:R-:W-:Y:S02]  /*17c0*/  UIADD3 UR9, UR10, 0x202, URZ ;  /* 0x000002020a097890 */ /* 0x000fe4000fffe03f */
[----:B------:R-:W-:Y:S01]  /*17d0*/  UIADD3 UR10, UR10, 0x602, URZ ;  /* 0x000006020a0a7890 */ /* 0x000fe2000fffe03f */
[----:B------:R-:W-:Y:S02]  /*17e0*/  WARPGROUP.DEPBAR.LE gsb0, 0x0 ;  /* 0x00008000000079c5 */ /* 0x000fe40000010000 */
[----:B------:R-:W-:-:S06]  /*17f0*/  WARPGROUP.ARRIVE ;  /* 0x00000000000079c5 */ /* 0x000fcc0000000000 */
[----:B------:R-:W-:Y:S01]  /*1800*/  HGMMA.64x16x16.F32.BF16 R48, gdesc[UR4], R48, gsb0 ;  /* 0x00200000043079f0 */ /* 0x000fe20008001830 */
[----:B------:R-:W-:Y:S01]  /*1810*/  UMOV UR4, UR9 ;  /* 0x0000000900047c82 */ /* 0x000fe20008000000 */
[----:B------:R-:W-:Y:S01]  /*1820*/  UMOV UR5, 0x80000020 ;  /* 0x8000002000057882 */ /* 0x000fe20000000000 */
        /* <DEDUP_REMOVED lines=12> */
[----:B------:R-:W-:Y:S03]  /*18f0*/  HGMMA.64x16x16.F32.BF16 R24, gdesc[UR4], R24, gsb0 ;  /* 0x00200000041879f0 */ /* 0x000fe60008001818 */
[----:B------:R-:W-:Y:S02]  /*1900*/  WARPGROUP.DEPBAR.LE gsb0, 0x0 ;  /* 0x00008000000079c5 */ /* 0x000fe40000010000 */
[----:B------:R-:W-:Y:S05]  /*1910*/  @!P2 BRA `(.L_x_18) ;  /* 0x000000040068a947 */ /* 0x000fea0003800000 */
[----:B------:R-:W-:Y:S01]  /*1920*/  UIADD3 UR9, UR39, 0x1, URZ ;  /* 0x0000000127097890 */ /* 0x000fe2000fffe03f */
[----:B01----:R-:W-:Y:S01]  /*1930*/  IMAD.U32 R0, RZ, RZ, UR47 ;  /* 0x0000002fff007e24 */ /* 0x003fe2000f8e00ff */
[----:B------:R-:W-:Y:S02]  /*1940*/  UMOV UR10, UR39 ;  /* 0x00000027000a7c82 */ /* 0x000fe40008000000 */
[----:B------:R-:W-:-:S04]  /*1950*/  UISETP.NE.AND UP0, UPT, UR9, 0x6, UPT ;  /* 0x000000060900788c */ /* 0x000fc8000bf05270 */
[----:B------:R-:W-:Y:S02]  /*1960*/  USEL UR4, URZ, 0x1, UP0 ;  /* 0x000000013f047887 */ /* 0x000fe40008000000 */
[----:B------:R-:W-:Y:S02]  /*1970*/  USEL UR9, UR9, URZ, UP0 ;  /* 0x0000003f09097287 */ /* 0x000fe40008000000 */
[----:B------:R-:W-:-:S06]  /*1980*/  ULOP3.LUT UR4, UR38, UR4, URZ, 0x3c, !UPT ;  /* 0x0000000426047292 */ /* 0x000fcc000f8e3c3f */
[----:B------:R-:W-:-:S07]  /*1990*/  IMAD.U32 R5, RZ, RZ, UR4 ;  /* 0x00000004ff057e24 */ /* 0x000fce000f8e00ff */
.L_x_25:
[----:B01----:R-:W-:Y:S05]  /*19a0*/  @!P0 BRA `(.L_x_19) ;  /* 0x0000000000048947 */ /* 0x003fea0003800000 */
[----:B------:R-:W-:Y:S01]  /*19b0*/  BPT.TRAP 0x1 ;  /* 0x000000040000795c */ /* 0x000fe20000300000 */
.L_x_19:
[----:B------:R-:W-:Y:S01]  /*19c0*/  ULEA UR4, UR9, UR48, 0x3 ;  /* 0x0000003009047291 */ /* 0x000fe2000f8e183f */
[----:B------:R-:W-:-:S08]  /*19d0*/  SHF.L.U32 R3, R5, 0x1f, RZ ;  /* 0x0000001f05037819 */ /* 0x000fd000000006ff */
[----:B------:R0:W1:Y:S01]  /*19e0*/  SYNCS.PHASECHK.TRANS64.TRYWAIT P1, [UR4], R3 ;  /* 0x00000003ff0075a7 */ /* 0x0000620008020144 */
[----:B------:R-:W-:Y:S05]  /*19f0*/  @!P0 BRA `(.L_x_20) ;  /* 0x0000000000048947 */ /* 0x000fea0003800000 */
[----:B------:R-:W-:Y:S01]  /*1a00*/  BPT.TRAP 0x1 ;  /* 0x000000040000795c */ /* 0x000fe20000300000 */
.L_x_20:
[----:B-1----:R-:W-:Y:S05]  /*1a10*/  @P1 BRA `(.L_x_21) ;  /* 0x0000000000081947 */ /* 0x002fea0003800000 */
[----:B------:R-:W1:Y:S02]  /*1a20*/  SYNCS.PHASECHK.TRANS64.TRYWAIT P1, [UR4], R3 ;  /* 0x00000003ff0075a7 */ /* 0x000e640008020144 */
[----:B-1----:R-:W-:Y:S05]  /*1a30*/  @!P1 BRA `(.L_x_22) ;  /* 0x0000004c00749947 */ /* 0x002fea0003800000 */
.L_x_21:
[----:B------:R-:W-:Y:S01]  /*1a40*/  ULEA UR11, UR9, UR8, 0x6 ;  /* 0x00000008090b7291 */ /* 0x000fe2000f8e303f */
[----:B------:R-:W-:Y:S01]  /*1a50*/  WARPGROUP.ARRIVE ;  /* 0x00000000000079c5 */ /* 0x000fe20000000000 */
[----:B------:R-:W-:Y:S01]  /*1a60*/  ULEA UR12, UR9, UR49, 0xb ;  /* 0x00000031090c7291 */ /* 0x000fe2000f8e583f */
[----:B------:R-:W-:Y:S01]  /*1a70*/  UMOV UR7, 0x80000020 ;  /* 0x8000002000077882 */ /* 0x000fe20000000000 */
[----:B------:R-:W-:Y:S02]  /*1a80*/  UMOV UR5, 0x80000020 ;  /* 0x8000002000057882 */ /* 0x000fe40000000000 */
[----:B------:R-:W-:Y:S01]  /*1a90*/  UIADD3 UR13, UR12, 0x200, URZ ;  /* 0x000002000c0d7890 */ /* 0x000fe2000fffe03f */
[----:B------:R-:W-:Y:S02]  /*1aa0*/  UMOV UR6, UR11 ;  /* 0x0000000b00067c82 */ /* 0x000fe40008000000 */
[----:B------:R-:W-:Y:S01]  /*1ab0*/  UMOV UR4, UR12 ;  /* 0x0000000c00047c82 */ /* 0x000fe20008000000 */
[----:B------:R-:W-:Y:S01]  /*1ac0*/  UIADD3 UR14, UR12, 0x400, URZ ;  /* 0x000004000c0e7890 */ /* 0x000fe2000fffe03f */
[----:B------:R-:W-:Y:S01]  /*1ad0*/  HGMMA.64x16x16.F32.BF16 R48, gdesc[UR4], R48, gsb0 ;  /* 0x00200000043079f0 */ /* 0x000fe20008001830 */
[----:B------:R-:W-:Y:S01]  /*1ae0*/  UMOV UR5, 0x80000020 ;  /* 0x8000002000057882 */ /* 0x000fe20000000000 */
[----:B------:R-:W-:Y:S01]  /*1af0*/  UMOV UR4, UR13 ;  /* 0x0000000d00047c82 */ /* 0x000fe20008000000 */
[----:B------:R-:W-:-:S02]  /*1b00*/  UIADD3 UR15, UR12, 0x600, URZ ;  /* 0x000006000c0f7890 */ /* 0x000fc4000fffe03f */
        /* <DEDUP_REMOVED lines=40> */
[----:B------:R-:W-:Y:S01]  /*1d90*/  BPT.TRAP 0x1 ;  /* 0x000000040000795c */ /* 0x000fe20000300000 */
.L_x_23:
[----:B------:R-:W-:Y:S01]  /*1da0*/  ULEA UR4, UR10, UR48, 0x3 ;  /* 0x000000300a047291 */ /* 0x000fe2000f8e183f */
[----:B------:R-:W-:-:S03]  /*1db0*/  ISETP.GT.U32.AND P1, PT, R18, 0x1, PT ;  /* 0x000000011200780c */ /* 0x000fc60003f24070 */
[----:B------:R-:W-:-:S04]  /*1dc0*/  UIADD3 UR4, UR4, 0x30, URZ ;  /* 0x0000003004047890 */ /* 0x000fc8000fffe03f */
[----:B------:R-:W-:-:S09]  /*1dd0*/  UPRMT UR4, URZ, 0x654, UR4 ;  /* 0x000006543f047896 */ /* 0x000fd20008000004 */
[----:B------:R-:W-:Y:S01]  /*1de0*/  SYNCS.ARRIVE.TRANS64.RED.A1T0 RZ, [UR4], RZ ;  /* 0x000000ffffff79a7 */ /* 0x000fe20008100404 */
[----:B------:R-:W-:Y:S05]  /*1df0*/  @P1 BRA `(.L_x_24) ;  /* 0x0000000000041947 */ /* 0x000fea0003800000 */
[----:B------:R-:W-:Y:S01]  /*1e00*/  BPT.TRAP 0x1 ;  /* 0x000000040000795c */ /* 0x000fe20000300000 */
.L_x_24:
[----:B------:R-:W-:Y:S01]  /*1e10*/  UIADD3 UR9, UR9, 0x1, URZ ;  /* 0x0000000109097890 */ /* 0x000fe2000fffe03f */
[C---:B------:R-:W-:Y:S01]  /*1e20*/  ISETP.GT.AND P1, PT, R0.reuse, 0x1, PT ;  /* 0x000000010000780c */ /* 0x040fe20003f24270 */
[----:B------:R-:W-:Y:S01]  /*1e30*/  UIADD3 UR10, UR10, 0x1, URZ ;  /* 0x000000010a0a7890 */ /* 0x000fe2000fffe03f */
[----:B------:R-:W-:Y:S01]  /*1e40*/  VIADD R0, R0, 0xffffffff ;  /* 0xffffffff00007836 */ /* 0x000fe20000000000 */
[----:B------:R-:W-:Y:S02]  /*1e50*/  UISETP.NE.AND UP0, UPT, UR9, 0x6, UPT ;  /* 0x000000060900788c */ /* 0x000fe4000bf05270 */
[----:B------:R-:W-:Y:S02]  /*1e60*/  UISETP.NE.AND UP1, UPT, UR10, 0x6, UPT ;  /* 0x000000060a00788c */ /* 0x000fe4000bf25270 */
[----:B------:R-:W-:Y:S02]  /*1e70*/  USEL UR4, URZ, 0x1, UP0 ;  /* 0x000000013f047887 */ /* 0x000fe40008000000 */
[----:B------:R-:W-:-:S02]  /*1e80*/  USEL UR9, UR9, URZ, UP0 ;  /* 0x0000003f09097287 */ /* 0x000fc40008000000 */
[----:B------:R-:W-:Y:S02]  /*1e90*/  USEL UR10, UR10, URZ, UP1 ;  /* 0x0000003f0a0a7287 */ /* 0x000fe40008800000 */
[----:B------:R-:W-:Y:S01]  /*1ea0*/  LOP3.LUT R5, R5, UR4, RZ, 0x3c, !PT ;  /* 0x0000000405057c12 */ /* 0x000fe2000f8e3cff */
[----:B------:R-:W-:Y:S09]  /*1eb0*/  @P1 BRA `(.L_x_25) ;  /* 0xfffffff800b81947 */ /* 0x000ff2000383ffff */
.L_x_18:
[----:B01----:R-:W0:Y:S02]  /*1ec0*/  LDC R0, c[0x0][0x28c] ;  /* 0x0000a300ff007b82 */ /* 0x003e240000000800 */
[----:B0-----:R-:W-:-:S13]  /*1ed0*/  ISETP.GE.AND P1, PT, R0, 0x1, PT ;  /* 0x000000010000780c */ /* 0x001fda0003f26270 */
[----:B------:R-:W-:Y:S05]  /*1ee0*/  @!P1 BRA `(.L_x_26) ;  /* 0x0000000000349947 */ /* 0x000fea0003800000 */
[----:B------:R-:W-:Y:S05]  /*1ef0*/  @!P0 BRA `(.L_x_27) ;  /* 0x0000000000048947 */ /* 0x000fea0003800000 */
[----:B------:R-:W-:Y:S01]  /*1f00*/  BPT.TRAP 0x1 ;  /* 0x000000040000795c */ /* 0x000fe20000300000 */
.L_x_27:
[----:B------:R-:W-:Y:S01]  /*1f10*/  UIADD3 UR6, UR47, UR39, URZ ;  /* 0x000000272f067290 */ /* 0x000fe2000fffe03f */
[----:B------:R-:W-:-:S03]  /*1f20*/  ISETP.GT.U32.AND P0, PT, R18, 0x1, PT ;  /* 0x000000011200780c */ /* 0x000fc60003f04070 */
[----:B------:R-:W-:-:S04]  /*1f30*/  UIMAD.WIDE.U32 UR4, UR6, -0x55555555, URZ ;  /* 0xaaaaaaab060478a5 */ /* 0x000fc8000f8e003f */
[----:B------:R-:W-:-:S04]  /*1f40*/  USHF.R.U32.HI UR4, URZ, 0x2, UR5 ;  /* 0x000000023f047899 */ /* 0x000fc80008011605 */
[----:B------:R-:W-:-:S04]  /*1f50*/  UIMAD UR6, UR4, -0x6, UR6 ;  /* 0xfffffffa040678a4 */ /* 0x000fc8000f8e0206 */
[----:B------:R-:W-:-:S04]  /*1f60*/  ULEA UR6, UR6, UR48, 0x3 ;  /* 0x0000003006067291 */ /* 0x000fc8000f8e183f */
[----:B------:R-:W-:-:S04]  /*1f70*/  UIADD3 UR6, UR6, 0x30, URZ ;  /* 0x0000003006067890 */ /* 0x000fc8000fffe03f */
[----:B------:R-:W-:-:S09]  /*1f80*/  UPRMT UR6, URZ, 0x654, UR6 ;  /* 0x000006543f067896 */ /* 0x000fd20008000006 */
[----:B------:R-:W-:Y:S01]  /*1f90*/  SYNCS.ARRIVE.TRANS64.RED.A1T0 RZ, [UR6], RZ ;  /* 0x000000ffffff79a7 */ /* 0x000fe20008100406 */
[----:B------:R-:W-:Y:S05]  /*1fa0*/  @P0 BRA `(.L_x_26) ;  /* 0x0000000000040947 */ /* 0x000fea0003800000 */
[----:B------:R-:W-:Y:S01]  /*1fb0*/  BPT.TRAP 0x1 ;  /* 0x000000040000795c */ /* 0x000fe20000300000 */
.L_x_26:
[----:B------:R-:W-:Y:S01]  /*1fc0*/  IMAD.SHL.U32 R3, R72, 0x10, RZ ;  /* 0x0000001048037824 */ /* 0x000fe200078e00ff */
[----:B------:R-:W-:Y:S01]  /*1fd0*/  UIADD3 UR39, UR43, UR39, URZ ;  /* 0x000000272b277290 */ /* 0x000fe2000fffe03f */
[----:B------:R-:W-:Y:S01]  /*1fe0*/  SHF.R.S32.HI R11, RZ, 0x1f, R71 ;  /* 0x0000001fff0b7819 */ /* 0x000fe20000011447 */
[----:B------:R-:W-:Y:S01]  /*1ff0*/  ULDC UR7, c[0x0][0x288] ;  /* 0x0000a20000077ab9 */ /* 0x000fe20000000800 */
[----:B------:R-:W-:Y:S01]  /*2000*/  IMAD.SHL.U32 R6, R73, 0x200, RZ ;  /* 0x0000020049067824 */ /* 0x000fe200078e00ff */
[C---:B------:R-:W-:Y:S01]  /*2010*/  LOP3.LUT R12, R3.reuse, 0x6, R63, 0xf8, !PT ;  /* 0x00000006030c7812 */ /* 0x040fe200078ef83f */
[----:B------:R-:W-:Y:S01]  /*2020*/  UISETP.GT.U32.AND UP0, UPT, UR39, 0x5, UPT ;  /* 0x000000052700788c */ /* 0x000fe2000bf04070 */
[----:B------:R-:W-:Y:S01]  /*2030*/  ISETP.GE.AND P0, PT, R3, UR7, PT ;  /* 0x0000000703007c0c */ /* 0x000fe2000bf06270 */
[----:B------:R-:W-:Y:S01]  /*2040*/  ULDC.64 UR4, c[0x0][0x5d0] ;  /* 0x0001740000047ab9 */ /* 0x000fe20000000a00 */
[----:B------:R-:W-:Y:S01]  /*2050*/  SHF.R.S32.HI R13, RZ, 0x1f, R12 ;  /* 0x0000001fff0d7819 */ /* 0x000fe2000001140c */
[----:B------:R-:W-:Y:S01]  /*2060*/  ULDC UR10, c[0x0][0x284] ;  /* 0x0000a100000a7ab9 */ /* 0x000fe20000000800 */
[----:B------:R-:W-:Y:S01]  /*2070*/  IMAD R0, R11, UR4, RZ ;  /* 0x000000040b007c24 */ /* 0x000fe2000f8e02ff */
[----:B------:R-:W-:Y:S01]  /*2080*/  UISETP.LT.U32.AND UP0, UPT, UR43, 0x6, UP0 ;  /* 0x000000062b00788c */ /* 0x000fe20008701070 */
[----:B------:R-:W-:Y:S01]  /*2090*/  ISETP.GE.OR P0, PT, R6, UR10, P0 ;  /* 0x0000000a06007c0c */ /* 0x000fe20008706670 */
[----:B------:R-:W-:Y:S01]  /*20a0*/  UISETP.GE.U32.AND UP1, UPT, UR43, 0x6, UPT ;  /* 0x000000062b00788c */ /* 0x000fe2000bf26070 */
[C---:B------:R-:W-:Y:S01]  /*20b0*/  IMAD R7, R71.reuse, UR5, R0 ;  /* 0x0000000547077c24 */ /* 0x040fe2000f8e0200 */
[----:B------:R-:W-:Y:S01]  /*20c0*/  USEL UR6, URZ, 0x1, !UP0 ;  /* 0x000000013f067887 */ /* 0x000fe2000c000000 */
[----:B------:R-:W-:Y:S01]  /*20d0*/  IMAD.WIDE.U32 R4, R71, UR4, R12 ;  /* 0x0000000447047c25 */ /* 0x000fe2000f8e000c */
[----:B------:R-:W-:Y:S01]  /*20e0*/  UIMAD.WIDE.U32 UR4, UR39, -0x55555555, URZ ;  /* 0xaaaaaaab270478a5 */ /* 0x000fe2000f8e003f */
[----:B------:R-:W-:-:S02]  /*20f0*/  ULDC.64 UR8, c[0x0][0x5c8] ;  /* 0x0001720000087ab9 */ /* 0x000fc40000000a00 */
[----:B------:R-:W-:Y:S01]  /*2100*/  IMAD.WIDE R20, R73, 0x200, R22 ;  /* 0x0000020049147825 */ /* 0x000fe200078e0216 */
[----:B------:R-:W-:Y:S02]  /*2110*/  USHF.R.U32.HI UR4, URZ, 0x2, UR5 ;  /* 0x000000023f047899 */ /* 0x000fe40008011605 */
[----:B------:R-:W-:Y:S01]  /*2120*/  ULOP3.LUT UR38, UR38, UR6, URZ, 0x3c, !UPT ;  /* 0x0000000626267292 */ /* 0x000fe2000f8e3c3f */
[----:B------:R-:W-:Y:S01]  /*2130*/  IMAD R9, R21, UR8, RZ ;  /* 0x0000000815097c24 */ /* 0x000fe2000f8e02ff */
[----:B------:R-:W-:Y:S01]  /*2140*/  UIMAD UR39, UR4, -0x6, UR39 ;  /* 0xfffffffa042778a4 */ /* 0x000fe2000f8e0227 */
[----:B------:R-:W-:Y:S01]  /*2150*/  IMAD.IADD R5, R5, 0x1, R7 ;  /* 0x0000000105057824 */ /* 0x000fe200078e0207 */
[----:B------:R-:W-:Y:S01]  /*2160*/  @UP1 ULOP3.LUT UR38, UR38, 0x1, UR4, 0x78, !UPT ;  /* 0x0000000126261892 */ /* 0x000fe2000f8e7804 */
[C---:B------:R-:W-:Y:S02]  /*2170*/  IMAD R9, R20.reuse, UR9, R9 ;  /* 0x0000000914097c24 */ /* 0x040fe4000f8e0209 */
[----:B------:R-:W-:-:S04]  /*2180*/  IMAD.WIDE.U32 R72, R20, UR8, R4 ;  /* 0x0000000814487c25 */ /* 0x000fc8000f8e0004 */
[----:B------:R-:W-:Y:S01]  /*2190*/  IMAD.MOV.U32 R0, RZ, RZ, -0x1 ;  /* 0xffffffffff007424 */ /* 0x000fe200078e00ff */
[----:B------:R-:W-:Y:S06]  /*21a0*/  @P0 BRA `(.L_x_28) ;  /* 0x0000002800480947 */ /* 0x000fec0003800000 */
[----:B-----5:R-:W-:Y:S01]  /*21b0*/  FSETP.NEU.AND P1, PT, R56, RZ, PT ;  /* 0x000000ff3800720b */ /* 0x020fe20003f2d000 */
[----:B------:R-:W-:Y:S01]  /*21c0*/  IMAD.IADD R4, R69, 0x1, -R6 ;  /* 0x0000000145047824 */ /* 0x000fe200078e0a06 */
[----:B------:R-:W-:Y:S01]  /*21d0*/  BSSY B0, `(.L_x_28) ;  /* 0x000028f000007945 */ /* 0x000fe20003800000 */
[----:B------:R-:W-:Y:S02]  /*21e0*/  IMAD.IADD R3, R62, 0x1, -R3 ;  /* 0x000000013e037824 */ /* 0x000fe400078e0a03 */
[----:B------:R-:W-:Y:S01]  /*21f0*/  IMAD.IADD R83, R73, 0x1, R9 ;  /* 0x0000000149537824 */ /* 0x000fe200078e0209 */
[----:B------:R-:W-:-:S04]  /*2200*/  ISETP.GT.AND P0, PT, R4, RZ, PT ;  /* 0x000000ff0400720c */ /* 0x000fc80003f04270 */
[----:B------:R-:W-:-:S03]  /*2210*/  ISETP.GT.AND P2, PT, R3, RZ, P0 ;  /* 0x000000ff0300720c */ /* 0x000fc60000744270 */
[----:B------:R-:W-:Y:S10]  /*2220*/  @!P1 BRA `(.L_x_29) ;  /* 0x0000001c00389947 */ /* 0x000ff40003800000 */
[----:B------:R-:W0:Y:S01]  /*2230*/  LDC.64 R76, c[0x0][0x5b8] ;  /* 0x00016e00ff4c7b82 */ /* 0x000e220000000a00 */
[----:B------:R-:W-:-:S07]  /*2240*/  ULDC.64 UR4, c[0x0][0x5c0] ;  /* 0x0001700000047ab9 */ /* 0x000fce0000000a00 */
[----:B------:R-:W1:Y:S08]  /*2250*/  LDC.64 R84, c[0x0][0x5b0] ;  /* 0x00016c00ff547b82 */ /* 0x000e700000000a00 */
[----:B------:R-:W2:Y:S01]  /*2260*/  LDC.64 R80, c[0x0][0x5a8] ;  /* 0x00016a00ff507b82 */ /* 0x000ea20000000a00 */
[-C--:B0-----:R-:W-:Y:S02]  /*2270*/  IMAD R6, R11, R76.reuse, RZ ;  /* 0x0000004c0b067224 */ /* 0x081fe400078e02ff */
[----:B------:R-:W-:-:S04]  /*2280*/  IMAD.WIDE.U32 R74, R71, R76, R12 ;  /* 0x0000004c474a7225 */ /* 0x000fc800078e000c */
[----:B------:R-:W-:Y:S02]  /*2290*/  IMAD R77, R71, R77, R6 ;  /* 0x0000004d474d7224 */ /* 0x000fe400078e0206 */
[-C--:B-1----:R-:W-:Y:S02]  /*22a0*/  IMAD R5, R21, R84.reuse, RZ ;  /* 0x0000005415057224 */ /* 0x082fe400078e02ff */
[----:B------:R-:W-:Y:S02]  /*22b0*/  IMAD.IADD R11, R75, 0x1, R77 ;  /* 0x000000014b0b7824 */ /* 0x000fe400078e024d */
[----:B------:R-:W-:Y:S02]  /*22c0*/  IMAD.MOV.U32 R10, RZ, RZ, R74 ;  /* 0x000000ffff0a7224 */ /* 0x000fe400078e004a */
[C---:B------:R-:W-:Y:S02]  /*22d0*/  IMAD R79, R20.reuse, R85, R5 ;  /* 0x00000055144f7224 */ /* 0x040fe400078e0205 */
[----:B------:R-:W-:-:S04]  /*22e0*/  IMAD.WIDE.U32 R8, R20, R84, R10 ;  /* 0x0000005414087225 */ /* 0x000fc800078e000a */
[----:B------:R-:W-:Y:S01]  /*22f0*/  IMAD.IADD R5, R9, 0x1, R79 ;  /* 0x0000000109057824 */ /* 0x000fe200078e024f */
[----:B--2---:R-:W-:-:S04]  /*2300*/  LEA R6, P1, R8, R80, 0x1 ;  /* 0x0000005008067211 */ /* 0x004fc800078208ff */
[----:B------:R-:W-:-:S05]  /*2310*/  LEA.HI.X R7, R8, R81, R5, 0x1, P1 ;  /* 0x0000005108077211 */ /* 0x000fca00008f0c05 */
[----:B------:R-:W2:Y:S01]  /*2320*/  @P2 LDG.E.LTC128B.U16 R5, desc[UR50][R6.64] ;  /* 0x0000003206052981 */ /* 0x000ea2000c1e1520 */
[----:B------:R-:W-:Y:S01]  /*2330*/  LEA R8, P1, R72, UR4, 0x1 ;  /* 0x0000000448087c11 */ /* 0x000fe2000f8208ff */
[----:B------:R-:W-:Y:S01]  /*2340*/  IMAD.WIDE.U32 R14, R20, R84, R12 ;  /* 0x00000054140e7225 */ /* 0x000fe200078e000c */
[----:B------:R-:W-:Y:S01]  /*2350*/  ISETP.GT.AND P3, PT, R3, 0x1, P0 ;  /* 0x000000010300780c */ /* 0x000fe20000764270 */
[----:B------:R-:W-:Y:S02]  /*2360*/  BSSY B1, `(.L_x_30) ;  /* 0x0000010000017945 */ /* 0x000fe40003800000 */
[----:B------:R-:W-:Y:S02]  /*2370*/  IMAD.IADD R15, R79, 0x1, R15 ;  /* 0x000000014f0f7824 */ /* 0x000fe400078e020f */
[----:B------:R-:W-:-:S04]  /*2380*/  IMAD.WIDE.U32 R14, R71, R76, R14 ;  /* 0x0000004c470e7225 */ /* 0x000fc800078e000e */
[----:B------:R-:W-:Y:S02]  /*2390*/  IMAD.IADD R15, R77, 0x1, R15 ;  /* 0x000000014d0f7824 */ /* 0x000fe400078e020f */
[----:B--2---:R-:W-:-:S04]  /*23a0*/  IMAD.U32 R9, R5, 0x10000, RZ ;  /* 0x0001000005097824 */ /* 0x004fc800078e00ff */
[----:B------:R-:W-:-:S04]  /*23b0*/  FMUL R9, R9, R56 ;  /* 0x0000003809097220 */ /* 0x000fc80000400000 */
[----:B------:R-:W-:-:S05]  /*23c0*/  FFMA R9, R48, R19, R9 ;  /* 0x0000001330097223 */ /* 0x000fca0000000009 */
[----:B------:R-:W-:Y:S02]  /*23d0*/  F2FP.BF16.F32.PACK_AB R48, RZ, R9 ;  /* 0x00000009ff30723e */ /* 0x000fe400000010ff */
[----:B------:R-:W-:Y:S02]  /*23e0*/  LEA.HI.X R9, R72, UR5, R83, 0x1, P1 ;  /* 0x0000000548097c11 */ /* 0x000fe400088f0c53 */
[----:B------:R-:W-:-:S03]  /*23f0*/  LEA R72, P1, R14, R80, 0x1 ;  /* 0x000000500e487211 */ /* 0x000fc600078208ff */
[----:B------:R0:W-:Y:S01]  /*2400*/  @P2 STG.E.U16 desc[UR50][R8.64], R48 ;  /* 0x0000003008002986 */ /* 0x0001e2000c101532 */
[----:B------:R-:W-:Y:S01]  /*2410*/  LEA.HI.X R73, R14, R81, R15, 0x1, P1 ;  /* 0x000000510e497211 */ /* 0x000fe200008f0c0f */
[C---:B------:R-:W-:Y:S01]  /*2420*/  IMAD.SHL.U32 R14, R84.reuse, 0x8, RZ ;  /* 0x00000008540e7824 */ /* 0x040fe200078e00ff */
[----:B------:R-:W-:Y:S01]  /*2430*/  SHF.L.U64.HI R15, R84, 0x3, R85 ;  /* 0x00000003540f7819 */ /* 0x000fe20000010255 */
[----:B------:R-:W-:Y:S06]  /*2440*/  @!P3 BRA `(.L_x_31) ;  /* 0x000000000004b947 */ /* 0x000fec0003800000 */
[----:B------:R1:W5:Y:S02]  /*2450*/  LDG.E.LTC128B.U16 R5, desc[UR50][R72.64+0x2] ;  /* 0x0000023248057981 */ /* 0x000364000c1e1520 */
.L_x_31:
[----:B------:R-:W-:Y:S05]  /*2460*/  BSYNC B1 ;  /* 0x0000000000017941 */ /* 0x000fea0003800000 */
.L_x_30:
[----:B------:R-:W-:Y:S01]  /*2470*/  IMAD.WIDE.U32 R14, R20, R84, R14 ;  /* 0x00000054140e7225 */ /* 0x000fe200078e000e */
[----:B------:R-:W-:Y:S02]  /*2480*/  ISETP.GT.AND P1, PT, R4, 0x8, PT ;  /* 0x000000080400780c */ /* 0x000fe40003f24270 */
[C---:B0----5:R-:W-:Y:S01]  /*2490*/  PRMT R48, R5.reuse, 0x7610, R48 ;  /* 0x0000761005307816 */ /* 0x061fe20000000030 */
[----:B------:R-:W-:Y:S01]  /*24a0*/  IMAD.U32 R21, R5, 0x10000, RZ ;  /* 0x0001000005157824 */ /* 0x000fe200078e00ff */
[----:B------:R-:W-:Y:S01]  /*24b0*/  IADD3 R74, P4, R74, R14, RZ ;  /* 0x0000000e4a4a7210 */ /* 0x000fe20007f9e0ff */
[----:B------:R-:W-:Y:S01]  /*24c0*/  IMAD.IADD R79, R79, 0x1, R15 ;  /* 0x000000014f4f7824 */ /* 0x000fe200078e020f */
[----:B------:R-:W-:Y:S01]  /*24d0*/  ISETP.GT.AND P2, PT, R3, RZ, P1 ;  /* 0x000000ff0300720c */ /* 0x000fe20000f44270 */
[----:B------:R-:W-:Y:S02]  /*24e0*/  FMUL R10, R21, R56 ;  /* 0x00000038150a7220 */ /* 0x000fe40000400000 */
[----:B------:R-:W-:-:S02]  /*24f0*/  IMAD.X R11, R79, 0x1, R11, P4 ;  /* 0x000000014f0b7824 */ /* 0x000fc400020e060b */
[----:B------:R-:W-:Y:S01]  /*2500*/  FFMA R49, R49, R19, R10 ;  /* 0x0000001331317223 */ /* 0x000fe2000000000a */
[----:B------:R-:W-:-:S04]  /*2510*/  LEA R10, P4, R74, R80, 0x1 ;  /* 0x000000504a0a7211 */ /* 0x000fc800078808ff */
[----:B------:R-:W-:Y:S02]  /*2520*/  F2FP.BF16.F32.PACK_AB R49, RZ, R49 ;  /* 0x00000031ff31723e */ /* 0x000fe400000010ff */
[----:B------:R-:W-:-:S03]  /*2530*/  LEA.HI.X R11, R74, R81, R11, 0x1, P4 ;  /* 0x000000514a0b7211 */ /* 0x000fc600020f0c0b */
[----:B------:R0:W-:Y:S04]  /*2540*/  @P3 STG.E.U16 desc[UR50][R8.64+0x2], R49 ;  /* 0x0000023108003986 */ /* 0x0001e8000c101532 */
[----:B------:R-:W2:Y:S01]  /*2550*/  @P2 LDG.E.LTC128B.U16 R48, desc[UR50][R10.64] ;  /* 0x000000320a302981 */ /* 0x000ea2000c1e1520 */
[----:B------:R-:W-:Y:S01]  /*2560*/  IADD3 R14, P3, R12, R14, RZ ;  /* 0x0000000e0c0e7210 */ /* 0x000fe20007f7e0ff */
[----:B------:R-:W-:Y:S01]  /*2570*/  BSSY B1, `(.L_x_32) ;  /* 0x0000011000017945 */ /* 0x000fe20003800000 */
[----:B------:R-:W-:-:S03]  /*2580*/  LEA R12, P4, R58, R8, 0x1 ;  /* 0x000000083a0c7211 */ /* 0x000fc600078808ff */
[----:B------:R-:W-:Y:S01]  /*2590*/  IMAD.X R15, R13, 0x1, R79, P3 ;  /* 0x000000010d0f7824 */ /* 0x000fe200018e064f */
[----:B------:R-:W-:Y:S02]  /*25a0*/  SHF.L.U64.HI R13, R58, 0x1, R61 ;  /* 0x000000013a0d7819 */ /* 0x000fe4000001023d */
[----:B------:R-:W-:Y:S01]  /*25b0*/  ISETP.GT.AND P3, PT, R3, 0x1, P1 ;  /* 0x000000010300780c */ /* 0x000fe20000f64270 */
[----:B------:R-:W-:-:S04]  /*25c0*/  IMAD.WIDE.U32 R14, R71, R76, R14 ;  /* 0x0000004c470e7225 */ /* 0x000fc800078e000e */
[----:B------:R-:W-:Y:S01]  /*25d0*/  IMAD.X R13, R13, 0x1, R9, P4 ;  /* 0x000000010d0d7824 */ /* 0x000fe200020e0609 */
[----:B------:R-:W-:Y:S01]  /*25e0*/  LEA R20, P5, R14, R80, 0x1 ;  /* 0x000000500e147211 */ /* 0x000fe200078a08ff */
[----:B------:R-:W-:-:S05]  /*25f0*/  IMAD.IADD R15, R77, 0x1, R15 ;  /* 0x000000014d0f7824 */ /* 0x000fca00078e020f */
[----:B------:R-:W-:Y:S01]  /*2600*/  LEA.HI.X R21, R14, R81, R15, 0x1, P5 ;  /* 0x000000510e157211 */ /* 0x000fe200028f0c0f */
[----:B--2---:R-:W-:-:S04]  /*2610*/  IMAD.U32 R5, R48, 0x10000, RZ ;  /* 0x0001000030057824 */ /* 0x004fc800078e00ff */
[----:B------:R-:W-:-:S04]  /*2620*/  FMUL R5, R5, R56 ;  /* 0x0000003805057220 */ /* 0x000fc80000400000 */
[----:B------:R-:W-:-:S05]  /*2630*/  FFMA R5, R50, R19, R5 ;  /* 0x0000001332057223 */ /* 0x000fca0000000005 */
[----:B------:R-:W-:-:S05]  /*2640*/  F2FP.BF16.F32.PACK_AB R5, RZ, R5 ;  /* 0x00000005ff05723e */ /* 0x000fca00000010ff */
[----:B------:R0:W-:Y:S01]  /*2650*/  @P2 STG.E.U16 desc[UR50][R12.64], R5 ;  /* 0x000000050c002986 */ /* 0x0001e2000c101532 */
[----:B------:R-:W-:Y:S05]  /*2660*/  @!P3 BRA `(.L_x_33) ;  /* 0x000000000004b947 */ /* 0x000fea0003800000 */
[----:B------:R2:W5:Y:S02]  /*2670*/  LDG.E.LTC128B.U16 R48, desc[UR50][R20.64+0x2] ;  /* 0x0000023214307981 */ /* 0x000564000c1e1520 */
.L_x_33:
[----:B------:R-:W-:Y:S05]  /*2680*/  BSYNC B1 ;  /* 0x0000000000017941 */ /* 0x000fea0003800000 */
.L_x_32:
[----:B0----5:R-:W-:Y:S01]  /*2690*/  IMAD.U32 R5, R48, 0x10000, RZ ;  /* 0x0001000030057824 */ /* 0x021fe200078e00ff */
[----:B------:R-:W-:Y:S01]  /*26a0*/  ISETP.GT.AND P2, PT, R3, 0x8, P0 ;  /* 0x000000080300780c */ /* 0x000fe20000744270 */
[----:B------:R-:W-:Y:S02]  /*26b0*/  BSSY B1, `(.L_x_34) ;  /* 0x0000007000017945 */ /* 0x000fe40003800000 */
[----:B------:R-:W-:-:S04]  /*26c0*/  FMUL R14, R5, R56 ;  /* 0x00000038050e7220 */ /* 0x000fc80000400000 */
[----:B------:R-:W-:-:S05]  /*26d0*/  FFMA R14, R51, R19, R14 ;  /* 0x00000013330e7223 */ /* 0x000fca000000000e */
[----:B------:R-:W-:-:S05]  /*26e0*/  F2FP.BF16.F32.PACK_AB R14, RZ, R14 ;  /* 0x0000000eff0e723e */ /* 0x000fca00000010ff */
[----:B------:R0:W-:Y:S01]  /*26f0*/  @P3 STG.E.U16 desc[UR50][R12.64+0x2], R14 ;  /* 0x0000020e0c003986 */ /* 0x0001e2000c101532 */
[----:B------:R-:W-:Y:S05]  /*2700*/  @!P2 BRA `(.L_x_35) ;  /* 0x000000000004a947 */ /* 0x000fea0003800000 */
[----:B------:R3:W5:Y:S02]  /*2710*/  LDG.E.LTC128B.U16 R48, desc[UR50][R72.64+0x10] ;  /* 0x0000103248307981 */ /* 0x000764000c1e1520 */
.L_x_35:
[----:B------:R-:W-:Y:S05]  /*2720*/  BSYNC B1 ;  /* 0x0000000000017941 */ /* 0x000fea0003800000 */
.L_x_34:
[----:B-----5:R-:W-:Y:S01]  /*2730*/  IMAD.U32 R5, R48, 0x10000, RZ ;  /* 0x0001000030057824 */ /* 0x020fe200078e00ff */
        /* <DEDUP_REMOVED lines=8> */
.L_x_37:
[----:B------:R-:W-:Y:S05]  /*27c0*/  BSYNC B1 ;  /* 0x0000000000017941 */ /* 0x000fea0003800000 */
.L_x_36:
[----:B----45:R-:W-:Y:S01]  /*27d0*/  IMAD.U32 R5, R48, 0x10000, RZ ;  /* 0x0001000030057824 */ /* 0x030fe200078e00ff */
[----:B------:R-:W-:Y:S01]  /*27e0*/  ISETP.GT.AND P2, PT, R3, 0x8, P1 ;  /* 0x000000080300780c */ /* 0x000fe20000f44270 */
[----:B------:R-:W-:Y:S02]  /*27f0*/  BSSY B1, `(.L_x_38) ;  /* 0x0000007000017945 */ /* 0x000fe40003800000 */
[----:B0-----:R-:W-:-:S04]  /*2800*/  FMUL R14, R5, R56 ;  /* 0x00000038050e7220 */ /* 0x001fc80000400000 */
[----:B------:R-:W-:-:S05]  /*2810*/  FFMA R14, R53, R19, R14 ;  /* 0x00000013350e7223 */ /* 0x000fca000000000e */
[----:B------:R-:W-:-:S05]  /*2820*/  F2FP.BF16.F32.PACK_AB R14, RZ, R14 ;  /* 0x0000000eff0e723e */ /* 0x000fca00000010ff */
[----:B------:R0:W-:Y:S01]  /*2830*/  @P0 STG.E.U16 desc[UR50][R8.64+0x12], R14 ;  /* 0x0000120e08000986 */ /* 0x0001e2000c101532 */
[----:B------:R-:W-:Y:S05]  /*2840*/  @!P2 BRA `(.L_x_39) ;  /* 0x000000000004a947 */ /* 0x000fea0003800000 */
[----:B------:R4:W5:Y:S02]  /*2850*/  LDG.E.LTC128B.U16 R48, desc[UR50][R20.64+0x10] ;  /* 0x0000103214307981 */ /* 0x000964000c1e1520 */
.L_x_39:
[----:B------:R-:W-:Y:S05]  /*2860*/  BSYNC B1 ;  /* 0x0000000000017941 */ /* 0x000fea0003800000 */
.L_x_38:
        /* <DEDUP_REMOVED lines=9> */
.L_x_41:
[----:B------:R-:W-:Y:S05]  /*2900*/  BSYNC B1 ;  /* 0x0000000000017941 */ /* 0x000fea0003800000 */
.L_x_40:
[----:B0----5:R-:W-:Y:S01]  /*2910*/  IMAD.U32 R5, R48, 0x10000, RZ ;  /* 0x0001000030057824 */ /* 0x021fe200078e00ff */
[----:B------:R-:W-:Y:S01]  /*2920*/  ISETP.GT.AND P1, PT, R4, 0x80, PT ;  /* 0x000000800400780c */ /* 0x000fe20003f24270 */
[----:B------:R-:W-:Y:S01]  /*2930*/  BSSY B1, `(.L_x_42) ;  /* 0x000000a000017945 */ /* 0x000fe20003800000 */
[----:B------:R-:W-:Y:S01]  /*2940*/  IADD3 R50, P2, R6, UR42, RZ ;  /* 0x0000002a06327c10 */ /* 0x000fe2000ff5e0ff */
[----:B------:R-:W-:Y:S01]  /*2950*/  FMUL R14, R5, R56 ;  /* 0x00000038050e7220 */ /* 0x000fe20000400000 */
[----:B------:R-:W-:Y:S02]  /*2960*/  ISETP.GT.AND P3, PT, R3, RZ, P1 ;  /* 0x000000ff0300720c */ /* 0x000fe40000f64270 */
[----:B------:R-:W-:Y:S01]  /*2970*/  IADD3.X R51, R7, UR41, RZ, P2, !PT ;  /* 0x0000002907337c10 */ /* 0x000fe200097fe4ff */
[----:B------:R-:W-:-:S05]  /*2980*/  FFMA R14, R55, R19, R14 ;  /* 0x00000013370e7223 */ /* 0x000fca000000000e */
[----:B------:R-:W-:-:S05]  /*2990*/  F2FP.BF16.F32.PACK_AB R14, RZ, R14 ;  /* 0x0000000eff0e723e */ /* 0x000fca00000010ff */
[----:B------:R0:W-:Y:S01]  /*29a0*/  @P0 STG.E.U16 desc[UR50][R12.64+0x12], R14 ;  /* 0x0000120e0c000986 */ /* 0x0001e2000c101532 */
[----:B------:R-:W-:Y:S05]  /*29b0*/  @!P3 BRA `(.L_x_43) ;  /* 0x000000000004b947 */ /* 0x000fea0003800000 */
[----:B------:R0:W5:Y:S02]  /*29c0*/  LDG.E.LTC128B.U16 R48, desc[UR50][R50.64] ;  /* 0x0000003232307981 */ /* 0x000164000c1e1520 */
.L_x_43:
[----:B------:R-:W-:Y:S05]  /*29d0*/  BSYNC B1 ;  /* 0x0000000000017941 */ /* 0x000fea0003800000 */
.L_x_42:
[----:B-----5:R-:W-:Y:S01]  /*29e0*/  IMAD.U32 R5, R48, 0x10000, RZ ;  /* 0x0001000030057824 */ /* 0x020fe200078e00ff */
[----:B0-----:R-:W-:Y:S01]  /*29f0*/  IADD3 R14, P0, R8, R57, RZ ;  /* 0x00000039080e7210 */ /* 0x001fe20007f1e0ff */
[----:B------:R-:W-:Y:S01]  /*2a00*/  BSSY B1, `(.L_x_44) ;  /* 0x000000b000017945 */ /* 0x000fe20003800000 */
[----:B------:R-:W-:Y:S01]  /*2a10*/  ISETP.GT.AND P2, PT, R3, 0x1, P1 ;  /* 0x000000010300780c */ /* 0x000fe20000f44270 */
[----:B------:R-:W-:Y:S02]  /*2a20*/  FMUL R5, R5, R56 ;  /* 0x0000003805057220 */ /* 0x000fe40000400000 */
[----:B------:R-:W-:Y:S02]  /*2a30*/  IMAD.X R15, R9, 0x1, R59, P0 ;  /* 0x00000001090f7824 */ /* 0x000fe400000e063b */
[----:B------:R-:W-:-:S05]  /*2a40*/  FFMA R5, R40, R19, R5 ;  /* 0x0000001328057223 */ /* 0x000fca0000000005 */
[----:B------:R-:W-:-:S05]  /*2a50*/  F2FP.BF16.F32.PACK_AB R5, RZ, R5 ;  /* 0x00000005ff05723e */ /* 0x000fca00000010ff */
[----:B------:R0:W-:Y:S01]  /*2a60*/  @P3 STG.E.U16 desc[UR50][R14.64], R5 ;  /* 0x000000050e003986 */ /* 0x0001e2000c101532 */
[----:B------:R-:W-:Y:S05]  /*2a70*/  @!P2 BRA `(.L_x_45) ;  /* 0x00000000000ca947 */ /* 0x000fea0003800000 */
[----:B--2-4-:R-:W-:-:S04]  /*2a80*/  IADD3 R20, P0, R6, UR44, RZ ;  /* 0x0000002c06147c10 */ /* 0x014fc8000ff1e0ff */
[----:B------:R-:W-:-:S05]  /*2a90*/  IADD3.X R21, R7, UR41, RZ, P0, !PT ;  /* 0x0000002907157c10 */ /* 0x000fca00087fe4ff */
[----:B------:R2:W5:Y:S04]  /*2aa0*/  LDG.E.LTC128B.U16 R48, desc[UR50][R20.64] ;  /* 0x0000003214307981 */ /* 0x000568000c1e1520 */
.L_x_45:
[----:B------:R-:W-:Y:S05]  /*2ab0*/  BSYNC B1 ;  /* 0x0000000000017941 */ /* 0x000fea0003800000 */
.L_x_44:
[----:B0----5:R-:W-:Y:S01]  /*2ac0*/  IMAD.U32 R5, R48, 0x10000, RZ ;  /* 0x0001000030057824 */ /* 0x021fe200078e00ff */
[----:B------:R-:W-:Y:S01]  /*2ad0*/  ISETP.GT.AND P0, PT, R4, 0x88, PT ;  /* 0x000000880400780c */ /* 0x000fe20003f04270 */
[----:B------:R-:W-:Y:S02]  /*2ae0*/  BSSY B1, `(.L_x_46) ;  /* 0x000000c000017945 */ /* 0x000fe40003800000 */
[----:B--2-4-:R-:W-:Y:S01]  /*2af0*/  FMUL R20, R5, R56 ;  /* 0x0000003805147220 */ /* 0x014fe20000400000 */
[----:B------:R-:W-:-:S03]  /*2b00*/  ISETP.GT.AND P3, PT, R3, RZ, P0 ;  /* 0x000000ff0300720c */ /* 0x000fc60000764270 */
[----:B------:R-:W-:Y:S01]  /*2b10*/  FFMA R41, R41, R19, R20 ;  /* 0x0000001329297223 */ /* 0x000fe20000000014 */
[----:B------:R-:W-:-:S04]  /*2b20*/  IADD3 R20, P4, R8, R66, RZ ;  /* 0x0000004208147210 */ /* 0x000fc80007f9e0ff */
[----:B------:R-:W-:Y:S01]  /*2b30*/  F2FP.BF16.F32.PACK_AB R41, RZ, R41 ;  /* 0x00000029ff29723e */ /* 0x000fe200000010ff */
[----:B------:R-:W-:Y:S01]  /*2b40*/  IMAD.X R21, R9, 0x1, R59, P4 ;  /* 0x0000000109157824 */ /* 0x000fe200020e063b */
[----:B------:R-:W-:-:S04]  /*2b50*/  IADD3 R52, P4, R10, UR42, RZ ;  /* 0x0000002a0a347c10 */ /* 0x000fc8000ff9e0ff */
[----:B------:R0:W-:Y:S01]  /*2b60*/  @P2 STG.E.U16 desc[UR50][R20.64], R41 ;  /* 0x0000002914002986 */ /* 0x0001e2000c101532 */
[----:B------:R-:W-:Y:S01]  /*2b70*/  IADD3.X R53, R11, UR41, RZ, P4, !PT ;  /* 0x000000290b357c10 */ /* 0x000fe2000a7fe4ff */
[----:B------:R-:W-:Y:S07]  /*2b80*/  @!P3 BRA `(.L_x_47) ;  /* 0x000000000004b947 */ /* 0x000fee0003800000 */
[----:B------:R2:W5:Y:S02]  /*2b90*/  LDG.E.LTC128B.U16 R48, desc[UR50][R52.64] ;  /* 0x0000003234307981 */ /* 0x000564000c1e1520 */
.L_x_47:
[----:B------:R-:W-:Y:S05]  /*2ba0*/  BSYNC B1 ;  /* 0x0000000000017941 */ /* 0x000fea0003800000 */
.L_x_46:
        /* <DEDUP_REMOVED lines=10> */
[----:B------:R-:W-:-:S04]  /*2c50*/  IADD3 R40, P3, R10, UR44, RZ ;  /* 0x0000002c0a287c10 */ /* 0x000fc8000ff7e0ff */
[----:B------:R-:W-:-:S05]  /*2c60*/  IADD3.X R41, R11, UR41, RZ, P3, !PT ;  /* 0x000000290b297c10 */ /* 0x000fca0009ffe4ff */
[----:B------:R4:W5:Y:S04]  /*2c70*/  LDG.E.LTC128B.U16 R48, desc[UR50][R40.64] ;  /* 0x0000003228307981 */ /* 0x000968000c1e1520 */
.L_x_49:
[----:B------:R-:W-:Y:S05]  /*2c80*/  BSYNC B1 ;  /* 0x0000000000017941 */ /* 0x000fea0003800000 */
.L_x_48:
[----:B0----5:R-:W-:Y:S01]  /*2c90*/  IMAD.U32 R5, R48, 0x10000, RZ ;  /* 0x0001000030057824 */ /* 0x021fe200078e00ff */
[----:B------:R-:W-:Y:S01]  /*2ca0*/  ISETP.GT.AND P3, PT, R3, 0x8, P1 ;  /* 0x000000080300780c */ /* 0x000fe20000f64270 */
[----:B------:R-:W-:Y:S02]  /*2cb0*/  BSSY B1, `(.L_x_50) ;  /* 0x000000b000017945 */ /* 0x000fe40003800000 */
[----:B----4-:R-:W-:-:S04]  /*2cc0*/  FMUL R40, R5, R56 ;  /* 0x0000003805287220 */ /* 0x010fc80000400000 */
[----:B------:R-:W-:Y:S01]  /*2cd0*/  FFMA R43, R43, R19, R40 ;  /* 0x000000132b2b7223 */ /* 0x000fe20000000028 */
[----:B------:R-:W-:-:S04]  /*2ce0*/  IADD3 R40, P4, R12, R66, RZ ;  /* 0x000000420c287210 */ /* 0x000fc80007f9e0ff */
[----:B------:R-:W-:Y:S01]  /*2cf0*/  F2FP.BF16.F32.PACK_AB R43, RZ, R43 ;  /* 0x0000002bff2b723e */ /* 0x000fe200000010ff */
[----:B------:R-:W-:-:S05]  /*2d00*/  IMAD.X R41, R13, 0x1, R59, P4 ;  /* 0x000000010d297824 */ /* 0x000fca00020e063b */
[----:B------:R0:W-:Y:S01]  /*2d10*/  @P2 STG.E.U16 desc[UR50][R40.64], R43 ;  /* 0x0000002b28002986 */ /* 0x0001e2000c101532 */
[----:B------:R-:W-:Y:S05]  /*2d20*/  @!P3 BRA `(.L_x_51) ;  /* 0x00000000000cb947 */ /* 0x000fea0003800000 */
[----:B0-----:R-:W-:-:S04]  /*2d30*/  IADD3 R40, P2, R6, UR45, RZ ;  /* 0x0000002d06287c10 */ /* 0x001fc8000ff5e0ff */
[----:B------:R-:W-:-:S05]  /*2d40*/  IADD3.X R41, R7, UR41, RZ, P2, !PT ;  /* 0x0000002907297c10 */ /* 0x000fca00097fe4ff */
[----:B------:R4:W5:Y:S04]  /*2d50*/  LDG.E.LTC128B.U16 R48, desc[UR50][R40.64] ;  /* 0x0000003228307981 */ /* 0x000968000c1e1520 */
.L_x_51:
[----:B------:R-:W-:Y:S05]  /*2d60*/  BSYNC B1 ;  /* 0x0000000000017941 */ /* 0x000fea0003800000 */
.L_x_50:
[----:B-----5:R-:W-:Y:S01]  /*2d70*/  IMAD.U32 R5, R48, 0x10000, RZ ;  /* 0x0001000030057824 */ /* 0x020fe200078e00ff */
[----:B0---4-:R-:W-:Y:S01]  /*2d80*/  IADD3 R40, P2, R8, R67, RZ ;  /* 0x0000004308287210 */ /* 0x011fe20007f5e0ff */
[----:B------:R-:W-:Y:S01]  /*2d90*/  BSSY B1, `(.L_x_52) ;  /* 0x000000b000017945 */ /* 0x000fe20003800000 */
[----:B------:R-:W-:Y:S01]  /*2da0*/  ISETP.GT.AND P1, PT, R3, 0x9, P1 ;  /* 0x000000090300780c */ /* 0x000fe20000f24270 */
[----:B------:R-:W-:Y:S02]  /*2db0*/  FMUL R5, R5, R56 ;  /* 0x0000003805057220 */ /* 0x000fe40000400000 */
[----:B------:R-:W-:Y:S01]  /*2dc0*/  IMAD.X R41, R9, 0x1, R59, P2 ;  /* 0x0000000109297824 */ /* 0x000fe200010e063b */
[----:B------:R-:W-:Y:S01]  /*2dd0*/  IADD3 R6, P2, R6, UR46, RZ ;  /* 0x0000002e06067c10 */ /* 0x000fe2000ff5e0ff */
[----:B------:R-:W-:-:S03]  /*2de0*/  FFMA R5, R44, R19, R5 ;  /* 0x000000132c057223 */ /* 0x000fc60000000005 */
[----:B------:R-:W-:Y:S02]  /*2df0*/  IADD3.X R7, R7, UR41, RZ, P2, !PT ;  /* 0x0000002907077c10 */ /* 0x000fe400097fe4ff */
[----:B------:R-:W-:-:S05]  /*2e00*/  F2FP.BF16.F32.PACK_AB R5, RZ, R5 ;  /* 0x00000005ff05723e */ /* 0x000fca00000010ff */
[----:B------:R0:W-:Y:S01]  /*2e10*/  @P3 STG.E.U16 desc[UR50][R40.64], R5 ;  /* 0x0000000528003986 */ /* 0x0001e2000c101532 */
[----:B------:R-:W-:Y:S05]  /*2e20*/  @!P1 BRA `(.L_x_53) ;  /* 0x0000000000049947 */ /* 0x000fea0003800000 */
[----:B------:R4:W5:Y:S02]  /*2e30*/  LDG.E.LTC128B.U16 R48, desc[UR50][R6.64] ;  /* 0x0000003206307981 */ /* 0x000964000c1e1520 */
.L_x_53:
[----:B------:R-:W-:Y:S05]  /*2e40*/  BSYNC B1 ;  /* 0x0000000000017941 */ /* 0x000fea0003800000 */
.L_x_52:
        /* <DEDUP_REMOVED lines=13> */
.L_x_55:
[----:B------:R-:W-:Y:S05]  /*2f20*/  BSYNC B1 ;  /* 0x0000000000017941 */ /* 0x000fea0003800000 */
.L_x_54:
[----:B-----5:R-:W-:Y:S01]  /*2f30*/  IMAD.U32 R5, R48, 0x10000, RZ ;  /* 0x0001000030057824 */ /* 0x020fe200078e00ff */
[----:B0---4-:R-:W-:Y:S01]  /*2f40*/  IADD3 R6, P3, R12, R67, RZ ;  /* 0x000000430c067210 */ /* 0x011fe20007f7e0ff */
[----:B------:R-:W-:Y:S01]  /*2f50*/  BSSY B1, `(.L_x_56) ;  /* 0x000000b000017945 */ /* 0x000fe20003800000 */
[----:B------:R-:W-:Y:S01]  /*2f60*/  ISETP.GT.AND P1, PT, R3, 0x9, P0 ;  /* 0x000000090300780c */ /* 0x000fe20000724270 */
[----:B------:R-:W-:Y:S01]  /*2f70*/  FMUL R5, R5, R56 ;  /* 0x0000003805057220 */ /* 0x000fe20000400000 */
[----:B------:R-:W-:Y:S01]  /*2f80*/  IADD3 R8, P0, R10, UR46, RZ ;  /* 0x0000002e0a087c10 */ /* 0x000fe2000ff1e0ff */
[----:B------:R-:W-:Y:S02]  /*2f90*/  IMAD.X R7, R13, 0x1, R59, P3 ;  /* 0x000000010d077824 */ /* 0x000fe400018e063b */
[----:B------:R-:W-:Y:S01]  /*2fa0*/  FFMA R5, R46, R19, R5 ;  /* 0x000000132e057223 */ /* 0x000fe20000000005 */
[----:B------:R-:W-:-:S04]  /*2fb0*/  IADD3.X R9, R11, UR41, RZ, P0, !PT ;  /* 0x000000290b097c10 */ /* 0x000fc800087fe4ff */
[----:B------:R-:W-:-:S05]  /*2fc0*/  F2FP.BF16.F32.PACK_AB R5, RZ, R5 ;  /* 0x00000005ff05723e */ /* 0x000fca00000010ff */
[----:B------:R0:W-:Y:S01]  /*2fd0*/  @P2 STG.E.U16 desc[UR50][R6.64], R5 ;  /* 0x0000000506002986 */ /* 0x0001e2000c101532 */
[----:B------:R-:W-:Y:S05]  /*2fe0*/  @!P1 BRA `(.L_x_57) ;  /* 0x0000000000049947 */ /* 0x000fea0003800000 */
[----:B------:R4:W5:Y:S02]  /*2ff0*/  LDG.E.LTC128B.U16 R48, desc[UR50][R8.64] ;  /* 0x0000003208307981 */ /* 0x000964000c1e1520 */
.L_x_57:
[----:B------:R-:W-:Y:S05]  /*3000*/  BSYNC B1 ;  /* 0x0000000000017941 */ /* 0x000fea0003800000 */
.L_x_56:
[----:B0----5:R-:W-:Y:S01]  /*3010*/  IMAD.U32 R5, R48, 0x10000, RZ ;  /* 0x0001000030057824 */ /* 0x021fe200078e00ff */
[----:B------:R-:W-:Y:S01]  /*3020*/  ISETP.GT.AND P0, PT, R4, 0x100, PT ;  /* 0x000001000400780c */ /* 0x000fe20003f04270 */
[----:B------:R-:W-:Y:S02]  /*3030*/  BSSY B1, `(.L_x_58) ;  /* 0x000000c000017945 */ /* 0x000fe40003800000 */
[----:B------:R-:W-:Y:S01]  /*3040*/  FMUL R6, R5, R56 ;  /* 0x0000003805067220 */ /* 0x000fe20000400000 */
        /* <DEDUP_REMOVED lines=10> */
.L_x_59:
[----:B------:R-:W-:Y:S05]  /*30f0*/  BSYNC B1 ;  /* 0x0000000000017941 */ /* 0x000fea0003800000 */
.L_x_58:
        /* <DEDUP_REMOVED lines=10> */
[----:B----4-:R-:W-:-:S04]  /*31a0*/  IADD3 R8, P1, R50, UR44, RZ ;  /* 0x0000002c32087c10 */ /* 0x010fc8000ff3e0ff */
[----:B------:R-:W-:-:S05]  /*31b0*/  IADD3.X R9, R51, UR41, RZ, P1, !PT ;  /* 0x0000002933097c10 */ /* 0x000fca0008ffe4ff */
[----:B------:R4:W5:Y:S04]  /*31c0*/  LDG.E.LTC128B.U16 R48, desc[UR50][R8.64] ;  /* 0x0000003208307981 */ /* 0x000968000c1e1520 */
.L_x_61:
[----:B------:R-:W-:Y:S05]  /*31d0*/  BSYNC B1 ;  /* 0x0000000000017941 */ /* 0x000fea0003800000 */
.L_x_60:
[----:B0----5:R-:W-:Y:S01]  /*31e0*/  IMAD.U32 R5, R48, 0x10000, RZ ;  /* 0x0001000030057824 */ /* 0x021fe200078e00ff */
[----:B------:R-:W-:Y:S01]  /*31f0*/  ISETP.GT.AND P1, PT, R4, 0x108, PT ;  /* 0x000001080400780c */ /* 0x000fe20003f24270 */
[----:B------:R-:W-:Y:S02]  /*3200*/  BSSY B1, `(.L_x_62) ;  /* 0x000000d000017945 */ /* 0x000fe40003800000 */
[----:B----4-:R-:W-:Y:S01]  /*3210*/  FMUL R8, R5, R56 ;  /* 0x0000003805087220 */ /* 0x010fe20000400000 */
[----:B------:R-:W-:-:S03]  /*3220*/  ISETP.GT.AND P2, PT, R3, RZ, P1 ;  /* 0x000000ff0300720c */ /* 0x000fc60000f44270 */
[----:B------:R-:W-:Y:S01]  /*3230*/  FFMA R33, R33, R19, R8 ;  /* 0x0000001321217223 */ /* 0x000fe20000000008 */
[----:B------:R-:W-:-:S04]  /*3240*/  IADD3 R8, P4, R14, R66, RZ ;  /* 0x000000420e087210 */ /* 0x000fc80007f9e0ff */
[----:B------:R-:W-:Y:S01]  /*3250*/  F2FP.BF16.F32.PACK_AB R33, RZ, R33 ;  /* 0x00000021ff21723e */ /* 0x000fe200000010ff */
[----:B------:R-:W-:Y:S01]  /*3260*/  IMAD.X R9, R15, 0x1, R59, P4 ;  /* 0x000000010f097824 */ /* 0x000fe200020e063b */
[----:B------:R-:W-:Y:S02]  /*3270*/  IADD3 R32, P4, R52, UR42, RZ ;  /* 0x0000002a34207c10 */ /* 0x000fe4000ff9e0ff */
[----:B------:R-:W-:Y:S02]  /*3280*/  PRMT R5, R33, 0x7610, R5 ;  /* 0x0000761021057816 */ /* 0x000fe40000000005 */
[----:B------:R-:W-:-:S03]  /*3290*/  IADD3.X R33, R53, UR41, RZ, P4, !PT ;  /* 0x0000002935217c10 */ /* 0x000fc6000a7fe4ff */
[----:B------:R0:W-:Y:S01]  /*32a0*/  @P3 STG.E.U16 desc[UR50][R8.64], R5 ;  /* 0x0000000508003986 */ /* 0x0001e2000c101532 */
[----:B------:R-:W-:Y:S05]  /*32b0*/  @!P2 BRA `(.L_x_63) ;  /* 0x000000000004a947 */ /* 0x000fea0003800000 */
[----:B------:R4:W5:Y:S02]  /*32c0*/  LDG.E.LTC128B.U16 R48, desc[UR50][R32.64] ;  /* 0x0000003220307981 */ /* 0x000964000c1e1520 */
.L_x_63:
[----:B------:R-:W-:Y:S05]  /*32d0*/  BSYNC B1 ;  /* 0x0000000000017941 */ /* 0x000fea0003800000 */
.L_x_62:
[----:B0----5:R-:W-:Y:S01]  /*32e0*/  IMAD.U32 R5, R48, 0x10000, RZ ;  /* 0x0001000030057824 */ /* 0x021fe200078e00ff */
[----:B------:R-:W-:Y:S01]  /*32f0*/  IADD3 R8, P4, R20, R57, RZ ;  /* 0x0000003914087210 */ /* 0x000fe20007f9e0ff */
        /* <DEDUP_REMOVED lines=11> */
.L_x_65:
[----:B------:R-:W-:Y:S05]  /*33b0*/  BSYNC B1 ;  /* 0x0000000000017941 */ /* 0x000fea0003800000 */
.L_x_64:
[----:B0----5:R-:W-:Y:S01]  /*33c0*/  IMAD.U32 R5, R48, 0x10000, RZ ;  /* 0x0001000030057824 */ /* 0x021fe200078e00ff */
[----:B------:R-:W-:Y:S01]  /*33d0*/  ISETP.GT.AND P2, PT, R3, 0x8, P0 ;  /* 0x000000080300780c */ /* 0x000fe20000744270 */
[----:B------:R-:W-:Y:S02]  /*33e0*/  BSSY B1, `(.L_x_66) ;  /* 0x000000b000017945 */ /* 0x000fe40003800000 */
[----:B------:R-:W-:-:S04]  /*33f0*/  FMUL R10, R5, R56 ;  /* 0x00000038050a7220 */ /* 0x000fc80000400000 */
        /* <DEDUP_REMOVED lines=9> */
.L_x_67:
[----:B------:R-:W-:Y:S05]  /*3490*/  BSYNC B1 ;  /* 0x0000000000017941 */ /* 0x000fea0003800000 */
.L_x_66:
[----:B-----5:R-:W-:Y:S01]  /*34a0*/  IMAD.U32 R5, R48, 0x10000, RZ ;  /* 0x0001000030057824 */ /* 0x020fe200078e00ff */
[----:B0-----:R-:W-:Y:S01]  /*34b0*/  IADD3 R10, P3, R14, R67, RZ ;  /* 0x000000430e0a7210 */ /* 0x001fe20007f7e0ff */
        /* <DEDUP_REMOVED lines=11> */
.L_x_69:
[----:B------:R-:W-:Y:S05]  /*3570*/  BSYNC B1 ;  /* 0x0000000000017941 */ /* 0x000fea0003800000 */
.L_x_68:
        /* <DEDUP_REMOVED lines=13> */
.L_x_71:
[----:B------:R-:W-:Y:S05]  /*3650*/  BSYNC B1 ;  /* 0x0000000000017941 */ /* 0x000fea0003800000 */
.L_x_70:
        /* <DEDUP_REMOVED lines=13> */
.L_x_73:
[----:B------:R-:W-:Y:S05]  /*3730*/  BSYNC B1 ;  /* 0x0000000000017941 */ /* 0x000fea0003800000 */
.L_x_72:
        /* <DEDUP_REMOVED lines=14> */
.L_x_75:
[----:B------:R-:W-:Y:S05]  /*3820*/  BSYNC B1 ;  /* 0x0000000000017941 */ /* 0x000fea0003800000 */
.L_x_74:
        /* <DEDUP_REMOVED lines=10> */
[----:B0-----:R-:W-:-:S04]  /*38d0*/  IADD3 R10, P1, R40, UR44, RZ ;  /* 0x0000002c280a7c10 */ /* 0x001fc8000ff3e0ff */
[----:B------:R-:W-:-:S05]  /*38e0*/  IADD3.X R11, R41, UR41, RZ, P1, !PT ;  /* 0x00000029290b7c10 */ /* 0x000fca0008ffe4ff */
[----:B------:R0:W5:Y:S04]  /*38f0*/  LDG.E.LTC128B.U16 R48, desc[UR50][R10.64] ;  /* 0x000000320a307981 */ /* 0x000168000c1e1520 */
.L_x_77:
[----:B------:R-:W-:Y:S05]  /*3900*/  BSYNC B1 ;  /* 0x0000000000017941 */ /* 0x000fea0003800000 */
.L_x_76:
[----:B0----5:R-:W-:Y:S01]  /*3910*/  IMAD.U32 R5, R48, 0x10000, RZ ;  /* 0x0001000030057824 */ /* 0x021fe200078e00ff */
[----:B------:R-:W-:Y:S01]  /*3920*/  ISETP.GT.AND P1, PT, R4, 0x188, PT ;  /* 0x000001880400780c */ /* 0x000fe20003f24270 */
[----:B------:R-:W-:Y:S01]  /*3930*/  BSSY B1, `(.L_x_78) ;  /* 0x000000c000017945 */ /* 0x000fe20003800000 */
[----:B------:R-:W-:Y:S01]  /*3940*/  IADD3 R4, P4, R6, R66, RZ ;  /* 0x0000004206047210 */ /* 0x000fe20007f9e0ff */
[----:B------:R-:W-:Y:S01]  /*3950*/  FMUL R10, R5, R56 ;  /* 0x00000038050a7220 */ /* 0x000fe20000400000 */
[----:B------:R-:W-:-:S03]  /*3960*/  ISETP.GT.AND P2, PT, R3, RZ, P1 ;  /* 0x000000ff0300720c */ /* 0x000fc60000f44270 */
[----:B------:R-:W-:Y:S01]  /*3970*/  FFMA R10, R25, R19, R10 ;  /* 0x00000013190a7223 */ /* 0x000fe2000000000a */
[----:B------:R-:W-:-:S04]  /*3980*/  IMAD.X R5, R7, 0x1, R59, P4 ;  /* 0x0000000107057824 */ /* 0x000fc800020e063b */
[----:B------:R-:W-:-:S05]  /*3990*/  F2FP.BF16.F32.PACK_AB R10, RZ, R10 ;  /* 0x0000000aff0a723e */ /* 0x000fca00000010ff */
[----:B------:R0:W-:Y:S01]  /*39a0*/  @P3 STG.E.U16 desc[UR50][R4.64], R10 ;  /* 0x0000000a04003986 */ /* 0x0001e2000c101532 */
[----:B------:R-:W-:Y:S05]  /*39b0*/  @!P2 BRA `(.L_x_79) ;  /* 0x00000000000ca947 */ /* 0x000fea0003800000 */
[----:B0-----:R-:W-:-:S04]  /*39c0*/  IADD3 R4, P3, R32, UR42, RZ ;  /* 0x0000002a20047c10 */ /* 0x001fc8000ff7e0ff */
[----:B------:R-:W-:-:S05]  /*39d0*/  IADD3.X R5, R33, UR41, RZ, P3, !PT ;  /* 0x0000002921057c10 */ /* 0x000fca0009ffe4ff */
[----:B------:R0:W5:Y:S04]  /*39e0*/  LDG.E.LTC128B.U16 R48, desc[UR50][R4.64] ;  /* 0x0000003204307981 */ /* 0x000168000c1e1520 */
.L_x_79:
[----:B------:R-:W-:Y:S05]  /*39f0*/  BSYNC B1 ;  /* 0x0000000000017941 */ /* 0x000fea0003800000 */
.L_x_78:
[----:B0----5:R-:W-:Y:S01]  /*3a00*/  IMAD.U32 R5, R48, 0x10000, RZ ;  /* 0x0001000030057824 */ /* 0x021fe200078e00ff */
[----:B------:R-:W-:Y:S01]  /*3a10*/  IADD3 R4, P4, R8, R57, RZ ;  /* 0x0000003908047210 */ /* 0x000fe20007f9e0ff */
[----:B------:R-:W-:Y:S01]  /*3a20*/  BSSY B1, `(.L_x_80) ;  /* 0x000000b000017945 */ /* 0x000fe20003800000 */
[----:B------:R-:W-:Y:S01]  /*3a30*/  ISETP.GT.AND P3, PT, R3, 0x1, P1 ;  /* 0x000000010300780c */ /* 0x000fe20000f64270 */
[----:B------:R-:W-:-:S04]  /*3a40*/  FMUL R5, R5, R56 ;  /* 0x0000003805057220 */ /* 0x000fc80000400000 */
[----:B------:R-:W-:-:S05]  /*3a50*/  FFMA R5, R26, R19, R5 ;  /* 0x000000131a057223 */ /* 0x000fca0000000005 */
[----:B------:R-:W-:Y:S01]  /*3a60*/  F2FP.BF16.F32.PACK_AB R10, RZ, R5 ;  /* 0x00000005ff0a723e */ /* 0x000fe200000010ff */
[----:B------:R-:W-:-:S05]  /*3a70*/  IMAD.X R5, R9, 0x1, R59, P4 ;  /* 0x0000000109057824 */ /* 0x000fca00020e063b */
[----:B------:R0:W-:Y:S01]  /*3a80*/  @P2 STG.E.U16 desc[UR50][R4.64], R10 ;  /* 0x0000000a04002986 */ /* 0x0001e2000c101532 */
[----:B------:R-:W-:Y:S05]  /*3a90*/  @!P3 BRA `(.L_x_81) ;  /* 0x00000000000cb947 */ /* 0x000fea0003800000 */
[----:B0-----:R-:W-:-:S04]  /*3aa0*/  IADD3 R4, P2, R32, UR44, RZ ;  /* 0x0000002c20047c10 */ /* 0x001fc8000ff5e0ff */
[----:B------:R-:W-:-:S05]  /*3ab0*/  IADD3.X R5, R33, UR41, RZ, P2, !PT ;  /* 0x0000002921057c10 */ /* 0x000fca00097fe4ff */
[----:B------:R0:W5:Y:S04]  /*3ac0*/  LDG.E.LTC128B.U16 R48, desc[UR50][R4.64] ;  /* 0x0000003204307981 */ /* 0x000168000c1e1520 */
.L_x_81:
[----:B------:R-:W-:Y:S05]  /*3ad0*/  BSYNC B1 ;  /* 0x0000000000017941 */ /* 0x000fea0003800000 */
.L_x_80:
        /* <DEDUP_REMOVED lines=13> */
.L_x_83:
[----:B------:R-:W-:Y:S05]  /*3bb0*/  BSYNC B1 ;  /* 0x0000000000017941 */ /* 0x000fea0003800000 */
.L_x_82:
[----:B0----5:R-:W-:Y:S01]  /*3bc0*/  IMAD.U32 R5, R48, 0x10000, RZ ;  /* 0x0001000030057824 */ /* 0x021fe200078e00ff */
[----:B------:R-:W-:Y:S01]  /*3bd0*/  IADD3 R4, P3, R6, R67, RZ ;  /* 0x0000004306047210 */ /* 0x000fe20007f7e0ff */
[----:B------:R-:W-:Y:S01]  /*3be0*/  BSSY B1, `(.L_x_84) ;  /* 0x000000c000017945 */ /* 0x000fe20003800000 */
[----:B------:R-:W-:Y:S01]  /*3bf0*/  ISETP.GT.AND P0, PT, R3, 0x9, P0 ;  /* 0x000000090300780c */ /* 0x000fe20000704270 */
[----:B------:R-:W-:-:S04]  /*3c00*/  FMUL R5, R5, R56 ;  /* 0x0000003805057220 */ /* 0x000fc80000400000 */
[----:B------:R-:W-:-:S05]  /*3c10*/  FFMA R5, R28, R19, R5 ;  /* 0x000000131c057223 */ /* 0x000fca0000000005 */
        /* <DEDUP_REMOVED lines=8> */
.L_x_85:
[----:B------:R-:W-:Y:S05]  /*3ca0*/  BSYNC B1 ;  /* 0x0000000000017941 */ /* 0x000fea0003800000 */
.L_x_84:
        /* <DEDUP_REMOVED lines=13> */
.L_x_87:
[----:B------:R-:W-:Y:S05]  /*3d80*/  BSYNC B1 ;  /* 0x0000000000017941 */ /* 0x000fea0003800000 */
.L_x_86:
[----:B0----5:R-:W-:Y:S01]  /*3d90*/  IMAD.U32 R5, R48, 0x10000, RZ ;  /* 0x0001000030057824 */ /* 0x021fe200078e00ff */
[----:B------:R-:W-:Y:S01]  /*3da0*/  ISETP.GT.AND P1, PT, R3, 0x9, P1 ;  /* 0x000000090300780c */ /* 0x000fe20000f24270 */
[----:B------:R-:W-:Y:S01]  /*3db0*/  BSSY B1, `(.L_x_88) ;  /* 0x000000c000017945 */ /* 0x000fe20003800000 */
[----:B------:R-:W-:Y:S01]  /*3dc0*/  IADD3 R4, P0, R8, R67, RZ ;  /* 0x0000004308047210 */ /* 0x000fe20007f1e0ff */
[----:B------:R-:W-:-:S04]  /*3dd0*/  FMUL R5, R5, R56 ;  /* 0x0000003805057220 */ /* 0x000fc80000400000 */
[----:B------:R-:W-:-:S05]  /*3de0*/  FFMA R5, R30, R19, R5 ;  /* 0x000000131e057223 */ /* 0x000fca0000000005 */
[----:B------:R-:W-:Y:S01]  /*3df0*/  F2FP.BF16.F32.PACK_AB R6, RZ, R5 ;  /* 0x00000005ff06723e */ /* 0x000fe200000010ff */
[----:B------:R-:W-:-:S03]  /*3e00*/  IMAD.X R5, R9, 0x1, R59, P0 ;  /* 0x0000000109057824 */ /* 0x000fc600000e063b */
[----:B------:R-:W-:Y:S02]  /*3e10*/  PRMT R7, R6, 0x7610, R7 ;  /* 0x0000761006077816 */ /* 0x000fe40000000007 */
[----:B------:R-:W-:-:S03]  /*3e20*/  IADD3 R6, P0, R32, UR46, RZ ;  /* 0x0000002e20067c10 */ /* 0x000fc6000ff1e0ff */
[----:B------:R0:W-:Y:S02]  /*3e30*/  @P3 STG.E.U16 desc[UR50][R4.64], R7 ;  /* 0x0000000704003986 */ /* 0x0001e4000c101532 */
[----:B0-----:R-:W-:Y:S01]  /*3e40*/  IADD3.X R7, R33, UR41, RZ, P0, !PT ;  /* 0x0000002921077c10 */ /* 0x001fe200087fe4ff */
[----:B------:R-:W-:Y:S07]  /*3e50*/  @!P1 BRA `(.L_x_89) ;  /* 0x0000000000049947 */ /* 0x000fee0003800000 */
[----:B------:R0:W5:Y:S02]  /*3e60*/  LDG.E.LTC128B.U16 R48, desc[UR50][R6.64] ;  /* 0x0000003206307981 */ /* 0x000164000c1e1520 */
.L_x_89:
[----:B------:R-:W-:Y:S05]  /*3e70*/  BSYNC B1 ;  /* 0x0000000000017941 */ /* 0x000fea0003800000 */
.L_x_88:
[----:B------:R-:W-:Y:S05]  /*3e80*/  @!P1 BRA `(.L_x_90) ;  /* 0x0000000c000c9947 */ /* 0x000fea0003800000 */
[----:B-----5:R-:W-:-:S04]  /*3e90*/  IMAD.U32 R3, R48, 0x10000, RZ ;  /* 0x0001000030037824 */ /* 0x020fc800078e00ff */
[----:B------:R-:W-:-:S04]  /*3ea0*/  FMUL R4, R3, R56 ;  /* 0x0000003803047220 */ /* 0x000fc80000400000 */
[----:B------:R-:W-:Y:S01]  /*3eb0*/  FFMA R31, R31, R19, R4 ;  /* 0x000000131f1f7223 */ /* 0x000fe20000000004 */
[----:B------:R-:W-:-:S04]  /*3ec0*/  IADD3 R4, P0, R8, R68, RZ ;  /* 0x0000004408047210 */ /* 0x000fc80007f1e0ff */
[----:B------:R-:W-:Y:S01]  /*3ed0*/  F2FP.BF16.F32.PACK_AB R31, RZ, R31 ;  /* 0x0000001fff1f723e */ /* 0x000fe200000010ff */
[----:B------:R-:W-:-:S05]  /*3ee0*/  IMAD.X R5, R9, 0x1, R59, P0 ;  /* 0x0000000109057824 */ /* 0x000fca00000e063b */
[----:B------:R0:W-:Y:S01]  /*3ef0*/  STG.E.U16 desc[UR50][R4.64], R31 ;  /* 0x0000001f04007986 */ /* 0x0001e2000c101532 */
[----:B------:R-:W-:Y:S05]  /*3f00*/  BRA `(.L_x_90) ;  /* 0x0000000800ec7947 */ /* 0x000fea0003800000 */
.L_x_29:
[----:B------:R-:W-:Y:S01]  /*3f10*/  ULDC.64 UR4, c[0x0][0x5c0] ;  /* 0x0001700000047ab9 */ /* 0x000fe20000000a00 */
[-C--:B------:R-:W-:Y:S01]  /*3f20*/  FMUL R48, R48, R19.reuse ;  /* 0x0000001330307220 */ /* 0x080fe20000400000 */
[----:B------:R-:W-:Y:S01]  /*3f30*/  LEA R6, P1, R72, UR4, 0x1 ;  /* 0x0000000448067c11 */ /* 0x000fe2000f8208ff */
[-C--:B------:R-:W-:Y:S01]  /*3f40*/  FMUL R49, R49, R19.reuse ;  /* 0x0000001331317220 */ /* 0x080fe20000400000 */
[----:B------:R-:W-:Y:S01]  /*3f50*/  ISETP.GT.AND P5, PT, R3, 0x1, P0 ;  /* 0x000000010300780c */ /* 0x000fe200007a4270 */
[-C--:B------:R-:W-:Y:S01]  /*3f60*/  FMUL R50, R50, R19.reuse ;  /* 0x0000001332327220 */ /* 0x080fe20000400000 */
[----:B------:R-:W-:Y:S01]  /*3f70*/  LEA.HI.X R7, R72, UR5, R83, 0x1, P1 ;  /* 0x0000000548077c11 */ /* 0x000fe200088f0c53 */
[-C--:B------:R-:W-:Y:S01]  /*3f80*/  FMUL R51, R51, R19.reuse ;  /* 0x0000001333337220 */ /* 0x080fe20000400000 */
[----:B------:R-:W-:Y:S01]  /*3f90*/  ISETP.GT.AND P1, PT, R4, 0x8, PT ;  /* 0x000000080400780c */ /* 0x000fe20003f24270 */
[-C--:B------:R-:W-:Y:S01]  /*3fa0*/  FMUL R52, R52, R19.reuse ;  /* 0x0000001334347220 */ /* 0x080fe20000400000 */
[----:B------:R-:W-:Y:S01]  /*3fb0*/  F2FP.BF16.F32.PACK_AB R48, RZ, R48 ;  /* 0x00000030ff30723e */ /* 0x000fe200000010ff */
[-C--:B------:R-:W-:Y:S01]  /*3fc0*/  FMUL R53, R53, R19.reuse ;  /* 0x0000001335357220 */ /* 0x080fe20000400000 */
[----:B------:R-:W-:Y:S01]  /*3fd0*/  ISETP.GT.AND P3, PT, R3, RZ, P1 ;  /* 0x000000ff0300720c */ /* 0x000fe20000f64270 */
[----:B------:R-:W-:Y:S01]  /*3fe0*/  FMUL R54, R54, R19 ;  /* 0x0000001336367220 */ /* 0x000fe20000400000 */
[----:B------:R-:W-:Y:S01]  /*3ff0*/  F2FP.BF16.F32.PACK_AB R49, RZ, R49 ;  /* 0x00000031ff31723e */ /* 0x000fe200000010ff */
[----:B------:R-:W-:Y:S01]  /*4000*/  @P2 STG.E.U16 desc[UR50][R6.64], R48 ;  /* 0x0000003006002986 */ /* 0x000fe2000c101532 */
[C---:B------:R-:W-:Y:S01]  /*4010*/  LEA R8, P2, R58.reuse, R6, 0x1 ;  /* 0x000000063a087211 */ /* 0x040fe200078408ff */
[----:B------:R-:W-:Y:S01]  /*4020*/  FMUL R55, R55, R19 ;  /* 0x0000001337377220 */ /* 0x000fe20000400000 */
[----:B------:R-:W-:Y:S01]  /*4030*/  F2FP.BF16.F32.PACK_AB R50, RZ, R50 ;  /* 0x00000032ff32723e */ /* 0x000fe200000010ff */
[----:B------:R-:W-:Y:S01]  /*4040*/  @P5 STG.E.U16 desc[UR50][R6.64+0x2], R49 ;  /* 0x0000023106005986 */ /* 0x000fe2000c101532 */
[----:B------:R-:W-:Y:S01]  /*4050*/  LEA.HI.X R9, R58, R7, R61, 0x1, P2 ;  /* 0x000000073a097211 */ /* 0x000fe200010f0c3d */
[-C--:B------:R-:W-:Y:S01]  /*4060*/  FMUL R40, R40, R19.reuse ;  /* 0x0000001328287220 */ /* 0x080fe20000400000 */
[----:B------:R-:W-:Y:S01]  /*4070*/  ISETP.GT.AND P4, PT, R3, 0x1, P1 ;  /* 0x000000010300780c */ /* 0x000fe20000f84270 */
[-C--:B------:R-:W-:Y:S01]  /*4080*/  FMUL R41, R41, R19.reuse ;  /* 0x0000001329297220 */ /* 0x080fe20000400000 */
[C---:B------:R-:W-:Y:S01]  /*4090*/  ISETP.GT.AND P2, PT, R3.reuse, 0x8, P0 ;  /* 0x000000080300780c */ /* 0x040fe20000744270 */
[----:B------:R-:W-:Y:S01]  /*40a0*/  @P3 STG.E.U16 desc[UR50][R8.64], R50 ;  /* 0x0000003208003986 */ /* 0x000fe2000c101532 */
[C---:B------:R-:W-:Y:S01]  /*40b0*/  ISETP.GT.AND P0, PT, R3.reuse, 0x9, P0 ;  /* 0x000000090300780c */ /* 0x040fe20000704270 */
[-C--:B------:R-:W-:Y:S01]  /*40c0*/  FMUL R42, R42, R19.reuse ;  /* 0x000000132a2a7220 */ /* 0x080fe20000400000 */
[----:B------:R-:W-:Y:S01]  /*40d0*/  ISETP.GT.AND P3, PT, R3, 0x8, P1 ;  /* 0x000000080300780c */ /* 0x000fe20000f64270 */
[-C--:B------:R-:W-:Y:S01]  /*40e0*/  FMUL R43, R43, R19.reuse ;  /* 0x000000132b2b7220 */ /* 0x080fe20000400000 */
[----:B------:R-:W-:Y:S01]  /*40f0*/  ISETP.GT.AND P1, PT, R3, 0x9, P1 ;  /* 0x000000090300780c */ /* 0x000fe20000f24270 */
[----:B------:R-:W-:Y:S01]  /*4100*/  FMUL R44, R44, R19 ;  /* 0x000000132c2c7220 */ /* 0x000fe20000400000 */
[----:B------:R-:W-:Y:S01]  /*4110*/  F2FP.BF16.F32.PACK_AB R51, RZ, R51 ;  /* 0x00000033ff33723e */ /* 0x000fe200000010ff */
[-C--:B------:R-:W-:Y:S01]  /*4120*/  FMUL R45, R45, R19.reuse ;  /* 0x000000132d2d7220 */ /* 0x080fe20000400000 */
[----:B------:R-:W-:Y:S01]  /*4130*/  F2FP.BF16.F32.PACK_AB R52, RZ, R52 ;  /* 0x00000034ff34723e */ /* 0x000fe200000010ff */
[----:B------:R-:W-:Y:S01]  /*4140*/  FMUL R46, R46, R19 ;  /* 0x000000132e2e7220 */ /* 0x000fe20000400000 */
[----:B------:R-:W-:Y:S01]  /*4150*/  F2FP.BF16.F32.PACK_AB R53, RZ, R53 ;  /* 0x00000035ff35723e */ /* 0x000fe200000010ff */
[----:B------:R-:W-:Y:S01]  /*4160*/  @P4 STG.E.U16 desc[UR50][R8.64+0x2], R51 ;  /* 0x0000023308004986 */ /* 0x000fe2000c101532 */
[----:B------:R-:W-:Y:S01]  /*4170*/  F2FP.BF16.F32.PACK_AB R54, RZ, R54 ;  /* 0x00000036ff36723e */ /* 0x000fe200000010ff */
[----:B------:R-:W-:Y:S01]  /*4180*/  FMUL R47, R47, R19 ;  /* 0x000000132f2f7220 */ /* 0x000fe20000400000 */
[----:B------:R-:W-:Y:S01]  /*4190*/  F2FP.BF16.F32.PACK_AB R55, RZ, R55 ;  /* 0x00000037ff37723e */ /* 0x000fe200000010ff */
[----:B------:R-:W-:Y:S01]  /*41a0*/  @P2 STG.E.U16 desc[UR50][R6.64+0x10], R52 ;  /* 0x0000103406002986 */ /* 0x000fe2000c101532 */
[----:B------:R-:W-:Y:S01]  /*41b0*/  IADD3 R10, P5, R6, R57, RZ ;  /* 0x00000039060a7210 */ /* 0x000fe20007fbe0ff */
[----:B------:R-:W-:Y:S01]  /*41c0*/  FMUL R32, R32, R19 ;  /* 0x0000001320207220 */ /* 0x000fe20000400000 */
[----:B------:R-:W-:Y:S01]  /*41d0*/  IADD3 R12, P4, R6, R66, RZ ;  /* 0x00000042060c7210 */ /* 0x000fe20007f9e0ff */
[----:B------:R-:W-:Y:S01]  /*41e0*/  @P0 STG.E.U16 desc[UR50][R6.64+0x12], R53 ;  /* 0x0000123506000986 */ /* 0x000fe2000c101532 */
[----:B------:R-:W-:Y:S01]  /*41f0*/  ISETP.GT.AND P0, PT, R4, 0x88, PT ;  /* 0x000000880400780c */ /* 0x000fe20003f04270 */
[--C-:B------:R-:W-:Y:S01]  /*4200*/  IMAD.X R11, R7, 0x1, R59.reuse, P5 ;  /* 0x00000001070b7824 */ /* 0x100fe200028e063b */
[----:B------:R-:W-:Y:S01]  /*4210*/  F2FP.BF16.F32.PACK_AB R40, RZ, R40 ;  /* 0x00000028ff28723e */ /* 0x000fe200000010ff */
[----:B------:R-:W-:Y:S01]  /*4220*/  @P3 STG.E.U16 desc[UR50][R8.64+0x10], R54 ;  /* 0x0000103608003986 */ /* 0x000fe2000c101532 */
[----:B------:R-:W-:Y:S01]  /*4230*/  ISETP.GT.AND P5, PT, R3, RZ, P0 ;  /* 0x000000ff0300720c */ /* 0x000fe200007a4270 */
[--C-:B------:R-:W-:Y:S01]  /*4240*/  IMAD.X R13, R7, 0x1, R59.reuse, P4 ;  /* 0x00000001070d7824 */ /* 0x100fe200020e063b */
[----:B------:R-:W-:Y:S01]  /*4250*/  IADD3 R14, P4, R8, R57, RZ ;  /* 0x00000039080e7210 */ /* 0x000fe20007f9e0ff */
[----:B------:R-:W-:Y:S01]  /*4260*/  @P1 STG.E.U16 desc[UR50][R8.64+0x12], R55 ;  /* 0x0000123708001986 */ /* 0x000fe2000c101532 */
[----:B------:R-:W-:Y:S01]  /*4270*/  ISETP.GT.AND P1, PT, R4, 0x80, PT ;  /* 0x000000800400780c */ /* 0x000fe20003f24270 */
[----:B------:R-:W-:Y:S01]  /*4280*/  FMUL R33, R33, R19 ;  /* 0x0000001321217220 */ /* 0x000fe20000400000 */
[----:B------:R-:W-:Y:S01]  /*4290*/  F2FP.BF16.F32.PACK_AB R41, RZ, R41 ;  /* 0x00000029ff29723e */ /* 0x000fe200000010ff */
[--C-:B------:R-:W-:Y:S01]  /*42a0*/  IMAD.X R15, R9, 0x1, R59.reuse, P4 ;  /* 0x00000001090f7824 */ /* 0x100fe200020e063b */
[C---:B------:R-:W-:Y:S01]  /*42b0*/  ISETP.GT.AND P2, PT, R3.reuse, RZ, P1 ;  /* 0x000000ff0300720c */ /* 0x040fe20000f44270 */
[-C--:B------:R-:W-:Y:S01]  /*42c0*/  FMUL R34, R34, R19.reuse ;  /* 0x0000001322227220 */ /* 0x080fe20000400000 */
[----:B------:R-:W-:Y:S01]  /*42d0*/  ISETP.GT.AND P3, PT, R3, 0x1, P1 ;  /* 0x000000010300780c */ /* 0x000fe20000f64270 */
[-C--:B------:R-:W-:Y:S01]  /*42e0*/  FMUL R35, R35, R19.reuse ;  /* 0x0000001323237220 */ /* 0x080fe20000400000 */
[----:B------:R-:W-:Y:S01]  /*42f0*/  F2FP.BF16.F32.PACK_AB R42, RZ, R42 ;  /* 0x0000002aff2a723e */ /* 0x000fe200000010ff */
[-C--:B------:R-:W-:Y:S01]  /*4300*/  FMUL R36, R36, R19.reuse ;  /* 0x0000001324247220 */ /* 0x080fe20000400000 */
[----:B------:R-:W-:Y:S01]  /*4310*/  IADD3 R20, P4, R8, R66, RZ ;  /* 0x0000004208147210 */ /* 0x000fe20007f9e0ff */
[----:B------:R-:W-:Y:S01]  /*4320*/  FMUL R37, R37, R19 ;  /* 0x0000001325257220 */ /* 0x000fe20000400000 */
[----:B------:R-:W-:Y:S01]  /*4330*/  F2FP.BF16.F32.PACK_AB R43, RZ, R43 ;  /* 0x0000002bff2b723e */ /* 0x000fe200000010ff */
[----:B------:R-:W-:Y:S01]  /*4340*/  FMUL R38, R38, R19 ;  /* 0x0000001326267220 */ /* 0x000fe20000400000 */
[----:B------:R-:W-:Y:S01]  /*4350*/  F2FP.BF16.F32.PACK_AB R44, RZ, R44 ;  /* 0x0000002cff2c723e */ /* 0x000fe200000010ff */
[--C-:B------:R-:W-:Y:S01]  /*4360*/  IMAD.X R21, R9, 0x1, R59.reuse, P4 ;  /* 0x0000000109157824 */ /* 0x100fe200020e063b */
[----:B------:R-:W-:Y:S01]  /*4370*/  F2FP.BF16.F32.PACK_AB R45, RZ, R45 ;  /* 0x0000002dff2d723e */ /* 0x000fe200000010ff */
[----:B------:R0:W-:Y:S01]  /*4380*/  @P2 STG.E.U16 desc[UR50][R10.64], R40 ;  /* 0x000000280a002986 */ /* 0x0001e2000c101532 */
[----:B------:R-:W-:Y:S01]  /*4390*/  ISETP.GT.AND P2, PT, R3, 0x8, P1 ;  /* 0x000000080300780c */ /* 0x000fe20000f44270 */
[-C--:B------:R-:W-:Y:S01]  /*43a0*/  FMUL R39, R39, R19.reuse ;  /* 0x0000001327277220 */ /* 0x080fe20000400000 */
[C---:B------:R-:W-:Y:S01]  /*43b0*/  ISETP.GT.AND P1, PT, R3.reuse, 0x9, P1 ;  /* 0x000000090300780c */ /* 0x040fe20000f24270 */
[----:B------:R1:W-:Y:S01]  /*43c0*/  @P3 STG.E.U16 desc[UR50][R12.64], R41 ;  /* 0x000000290c003986 */ /* 0x0003e2000c101532 */
[----:B------:R-:W-:Y:S01]  /*43d0*/  ISETP.GT.AND P3, PT, R3, 0x1, P0 ;  /* 0x000000010300780c */ /* 0x000fe20000764270 */
[----:B------:R-:W-:Y:S01]  /*43e0*/  FMUL R24, R24, R19 ;  /* 0x0000001318187220 */ /* 0x000fe20000400000 */
[----:B------:R-:W-:Y:S01]  /*43f0*/  F2FP.BF16.F32.PACK_AB R46, RZ, R46 ;  /* 0x0000002eff2e723e */ /* 0x000fe200000010ff */
[----:B------:R-:W-:Y:S01]  /*4400*/  @P5 STG.E.U16 desc[UR50][R14.64], R42 ;  /* 0x0000002a0e005986 */ /* 0x000fe2000c101532 */
[----:B------:R-:W-:Y:S01]  /*4410*/  F2FP.BF16.F32.PACK_AB R47, RZ, R47 ;  /* 0x0000002fff2f723e */ /* 0x000fe200000010ff */
[-C--:B------:R-:W-:Y:S01]  /*4420*/  FMUL R25, R25, R19.reuse ;  /* 0x0000001319197220 */ /* 0x080fe20000400000 */
[----:B------:R-:W-:Y:S01]  /*4430*/  F2FP.BF16.F32.PACK_AB R32, RZ, R32 ;  /* 0x00000020ff20723e */ /* 0x000fe200000010ff */
[----:B------:R-:W-:Y:S01]  /*4440*/  FMUL R26, R26, R19 ;  /* 0x000000131a1a7220 */ /* 0x000fe20000400000 */
[C---:B0-----:R-:W-:Y:S01]  /*4450*/  IADD3 R40, P5, R6.reuse, R67, RZ ;  /* 0x0000004306287210 */ /* 0x041fe20007fbe0ff */
[-C--:B------:R-:W-:Y:S01]  /*4460*/  FMUL R27, R27, R19.reuse ;  /* 0x000000131b1b7220 */ /* 0x080fe20000400000 */
[-C--:B------:R-:W-:Y:S01]  /*4470*/  IADD3 R6, P4, R6, R68.reuse, RZ ;  /* 0x0000004406067210 */ /* 0x080fe20007f9e0ff */
[----:B------:R-:W-:Y:S01]  /*4480*/  FMUL R28, R28, R19 ;  /* 0x000000131c1c7220 */ /* 0x000fe20000400000 */
[----:B------:R-:W-:Y:S01]  /*4490*/  F2FP.BF16.F32.PACK_AB R33, RZ, R33 ;  /* 0x00000021ff21723e */ /* 0x000fe200000010ff */
[C-C-:B-1----:R-:W-:Y:S01]  /*44a0*/  IMAD.X R41, R7.reuse, 0x1, R59.reuse, P5 ;  /* 0x0000000107297824 */ /* 0x142fe200028e063b */
[----:B------:R0:W-:Y:S01]  /*44b0*/  @P3 STG.E.U16 desc[UR50][R20.64], R43 ;  /* 0x0000002b14003986 */ /* 0x0001e2000c101532 */
[--C-:B------:R-:W-:Y:S01]  /*44c0*/  IMAD.X R7, R7, 0x1, R59.reuse, P4 ;  /* 0x0000000107077824 */ /* 0x100fe200020e063b */
[----:B------:R-:W-:Y:S01]  /*44d0*/  ISETP.GT.AND P3, PT, R4, 0x100, PT ;  /* 0x000001000400780c */ /* 0x000fe20003f64270 */
[----:B------:R-:W-:Y:S01]  /*44e0*/  FMUL R29, R29, R19 ;  /* 0x000000131d1d7220 */ /* 0x000fe20000400000 */
[----:B------:R-:W-:Y:S01]  /*44f0*/  @P2 STG.E.U16 desc[UR50][R40.64], R44 ;  /* 0x0000002c28002986 */ /* 0x000fe2000c101532 */
[----:B------:R-:W-:Y:S01]  /*4500*/  IADD3 R12, P2, R8, R67, RZ ;  /* 0x00000043080c7210 */ /* 0x000fe20007f5e0ff */
[-C--:B------:R-:W-:Y:S01]  /*4510*/  FMUL R30, R30, R19.reuse ;  /* 0x000000131e1e7220 */ /* 0x080fe20000400000 */
[C---:B------:R-:W-:Y:S01]  /*4520*/  ISETP.GT.AND P4, PT, R3.reuse, RZ, P3 ;  /* 0x000000ff0300720c */ /* 0x040fe20001f84270 */
[----:B------:R1:W-:Y:S01]  /*4530*/  @P1 STG.E.U16 desc[UR50][R6.64], R45 ;  /* 0x0000002d06001986 */ /* 0x0003e2000c101532 */
[----:B------:R-:W-:Y:S01]  /*4540*/  ISETP.GT.AND P1, PT, R3, 0x8, P0 ;  /* 0x000000080300780c */ /* 0x000fe20000724270 */
[----:B------:R-:W-:Y:S01]  /*4550*/  IMAD.X R13, R9, 0x1, R59, P2 ;  /* 0x00000001090d7824 */ /* 0x000fe200010e063b */
[----:B------:R-:W-:Y:S01]  /*4560*/  ISETP.GT.AND P0, PT, R3, 0x9, P0 ;  /* 0x000000090300780c */ /* 0x000fe20000704270 */
[----:B------:R-:W-:Y:S01]  /*4570*/  FMUL R31, R31, R19 ;  /* 0x000000131f1f7220 */ /* 0x000fe20000400000 */
[----:B------:R-:W-:-:S02]  /*4580*/  IADD3 R8, P5, R8, R68, RZ ;  /* 0x0000004408087210 */ /* 0x000fc40007fbe0ff */
[----:B------:R-:W-:Y:S02]  /*4590*/  ISETP.GT.AND P2, PT, R4, 0x108, PT ;  /* 0x000001080400780c */ /* 0x000fe40003f44270 */
[----:B------:R-:W-:Y:S01]  /*45a0*/  F2FP.BF16.F32.PACK_AB R34, RZ, R34 ;  /* 0x00000022ff22723e */ /* 0x000fe200000010ff */
[--C-:B------:R-:W-:Y:S01]  /*45b0*/  IMAD.X R9, R9, 0x1, R59.reuse, P5 ;  /* 0x0000000109097824 */ /* 0x100fe200028e063b */
[----:B0-----:R-:W-:Y:S02]  /*45c0*/  IADD3 R20, P5, R14, R66, RZ ;  /* 0x000000420e147210 */ /* 0x001fe40007fbe0ff */
[----:B------:R-:W-:Y:S01]  /*45d0*/  F2FP.BF16.F32.PACK_AB R35, RZ, R35 ;  /* 0x00000023ff23723e */ /* 0x000fe200000010ff */
[----:B------:R0:W-:Y:S01]  /*45e0*/  @P1 STG.E.U16 desc[UR50][R12.64], R46 ;  /* 0x0000002e0c001986 */ /* 0x0001e2000c101532 */
[----:B-1----:R-:W-:Y:S01]  /*45f0*/  IADD3 R6, P1, R10, R57, RZ ;  /* 0x000000390a067210 */ /* 0x002fe20007f3e0ff */
[--C-:B------:R-:W-:Y:S01]  /*4600*/  IMAD.X R21, R15, 0x1, R59.reuse, P5 ;  /* 0x000000010f157824 */ /* 0x100fe200028e063b */
[----:B------:R-:W-:Y:S01]  /*4610*/  F2FP.BF16.F32.PACK_AB R36, RZ, R36 ;  /* 0x00000024ff24723e */ /* 0x000fe200000010ff */
[----:B------:R1:W-:Y:S01]  /*4620*/  @P0 STG.E.U16 desc[UR50][R8.64], R47 ;  /* 0x0000002f08000986 */ /* 0x0003e2000c101532 */
[----:B------:R-:W-:Y:S01]  /*4630*/  ISETP.GT.AND P0, PT, R3, RZ, P2 ;  /* 0x000000ff0300720c */ /* 0x000fe20001704270 */
[----:B------:R-:W-:Y:S01]  /*4640*/  IMAD.X R7, R11, 0x1, R59, P1 ;  /* 0x000000010b077824 */ /* 0x000fe200008e063b */
[----:B------:R-:W-:-:S02]  /*4650*/  ISETP.GT.AND P1, PT, R3, 0x1, P3 ;  /* 0x000000010300780c */ /* 0x000fc40001f24270 */
[----:B------:R-:W-:Y:S02]  /*4660*/  F2FP.BF16.F32.PACK_AB R37, RZ, R37 ;  /* 0x00000025ff25723e */ /* 0x000fe400000010ff */
[----:B------:R-:W-:Y:S01]  /*4670*/  @P4 STG.E.U16 desc[UR50][R6.64], R32 ;  /* 0x0000002006004986 */ /* 0x000fe2000c101532 */
[----:B0-----:R-:W-:Y:S02]  /*4680*/  IADD3 R12, P4, R10, R66, RZ ;  /* 0x000000420a0c7210 */ /* 0x001fe40007f9e0ff */
[----:B------:R-:W-:Y:S02]  /*4690*/  F2FP.BF16.F32.PACK_AB R38, RZ, R38 ;  /* 0x00000026ff26723e */ /* 0x000fe400000010ff */
[----:B------:R-:W-:Y:S01]  /*46a0*/  F2FP.BF16.F32.PACK_AB R39, RZ, R39 ;  /* 0x00000027ff27723e */ /* 0x000fe200000010ff */
[----:B------:R-:W-:Y:S01]  /*46b0*/  IMAD.X R13, R11, 0x1, R59, P4 ;  /* 0x000000010b0d7824 */ /* 0x000fe200020e063b */
[----:B-1----:R-:W-:Y:S02]  /*46c0*/  IADD3 R8, P4, R14, R57, RZ ;  /* 0x000000390e087210 */ /* 0x002fe40007f9e0ff */
[----:B------:R-:W-:-:S02]  /*46d0*/  F2FP.BF16.F32.PACK_AB R24, RZ, R24 ;  /* 0x00000018ff18723e */ /* 0x000fc400000010ff */
[----:B------:R0:W-:Y:S01]  /*46e0*/  @P1 STG.E.U16 desc[UR50][R12.64], R33 ;  /* 0x000000210c001986 */ /* 0x0001e2000c101532 */
[----:B------:R-:W-:Y:S01]  /*46f0*/  IMAD.X R9, R15, 0x1, R59, P4 ;  /* 0x000000010f097824 */ /* 0x000fe200020e063b */
[----:B------:R-:W-:Y:S02]  /*4700*/  ISETP.GT.AND P4, PT, R3, 0x1, P2 ;  /* 0x000000010300780c */ /* 0x000fe40001784270 */
[C---:B------:R-:W-:Y:S02]  /*4710*/  ISETP.GT.AND P1, PT, R4.reuse, 0x180, PT ;  /* 0x000001800400780c */ /* 0x040fe40003f24270 */
[----:B------:R-:W-:Y:S01]  /*4720*/  @P0 STG.E.U16 desc[UR50][R8.64], R34 ;  /* 0x0000002208000986 */ /* 0x000fe2000c101532 */
[----:B------:R-:W-:Y:S02]  /*4730*/  ISETP.GT.AND P0, PT, R4, 0x188, PT ;  /* 0x000001880400780c */ /* 0x000fe40003f04270 */
[----:B------:R-:W-:Y:S02]  /*4740*/  IADD3 R4, P5, R10, R67, RZ ;  /* 0x000000430a047210 */ /* 0x000fe40007fbe0ff */
[----:B------:R-:W-:-:S02]  /*4750*/  F2FP.BF16.F32.PACK_AB R25, RZ, R25 ;  /* 0x00000019ff19723e */ /* 0x000fc400000010ff */
[----:B------:R-:W-:Y:S01]  /*4760*/  F2FP.BF16.F32.PACK_AB R26, RZ, R26 ;  /* 0x0000001aff1a723e */ /* 0x000fe200000010ff */
[----:B------:R-:W-:Y:S01]  /*4770*/  IMAD.X R5, R11, 0x1, R59, P5 ;  /* 0x000000010b057824 */ /* 0x000fe200028e063b */
[----:B------:R-:W-:Y:S01]  /*4780*/  @P4 STG.E.U16 desc[UR50][R20.64], R35 ;  /* 0x0000002314004986 */ /* 0x000fe2000c101532 */
[C---:B------:R-:W-:Y:S02]  /*4790*/  ISETP.GT.AND P4, PT, R3.reuse, 0x8, P3 ;  /* 0x000000080300780c */ /* 0x040fe40001f84270 */
[C---:B------:R-:W-:Y:S02]  /*47a0*/  ISETP.GT.AND P3, PT, R3.reuse, 0x9, P3 ;  /* 0x000000090300780c */ /* 0x040fe40001f64270 */
[C---:B------:R-:W-:Y:S02]  /*47b0*/  ISETP.GT.AND P5, PT, R3.reuse, 0x8, P2 ;  /* 0x000000080300780c */ /* 0x040fe400017a4270 */
[----:B------:R-:W-:Y:S02]  /*47c0*/  ISETP.GT.AND P2, PT, R3, 0x9, P2 ;  /* 0x000000090300780c */ /* 0x000fe40001744270 */
[----:B------:R-:W-:-:S02]  /*47d0*/  F2FP.BF16.F32.PACK_AB R27, RZ, R27 ;  /* 0x0000001bff1b723e */ /* 0x000fc400000010ff */
[----:B------:R-:W-:Y:S02]  /*47e0*/  F2FP.BF16.F32.PACK_AB R28, RZ, R28 ;  /* 0x0000001cff1c723e */ /* 0x000fe400000010ff */
[----:B------:R-:W-:Y:S01]  /*47f0*/  F2FP.BF16.F32.PACK_AB R29, RZ, R29 ;  /* 0x0000001dff1d723e */ /* 0x000fe200000010ff */
[----:B------:R1:W-:Y:S01]  /*4800*/  @P4 STG.E.U16 desc[UR50][R4.64], R36 ;  /* 0x0000002404004986 */ /* 0x0003e2000c101532 */
[----:B------:R-:W-:Y:S02]  /*4810*/  IADD3 R10, P4, R10, R68, RZ ;  /* 0x000000440a0a7210 */ /* 0x000fe40007f9e0ff */
[----:B------:R-:W-:Y:S02]  /*4820*/  F2FP.BF16.F32.PACK_AB R30, RZ, R30 ;  /* 0x0000001eff1e723e */ /* 0x000fe400000010ff */
[----:B------:R-:W-:Y:S01]  /*4830*/  F2FP.BF16.F32.PACK_AB R31, RZ, R31 ;  /* 0x0000001fff1f723e */ /* 0x000fe200000010ff */
[----:B------:R-:W-:Y:S01]  /*4840*/  IMAD.X R11, R11, 0x1, R59, P4 ;  /* 0x000000010b0b7824 */ /* 0x000fe200020e063b */
[----:B0-----:R-:W-:-:S04]  /*4850*/  IADD3 R12, P4, R14, R67, RZ ;  /* 0x000000430e0c7210 */ /* 0x001fc80007f9e0ff */
[----:B------:R-:W-:Y:S01]  /*4860*/  @P3 STG.E.U16 desc[UR50][R10.64], R37 ;  /* 0x000000250a003986 */ /* 0x000fe2000c101532 */
[--C-:B------:R-:W-:Y:S01]  /*4870*/  IMAD.X R13, R15, 0x1, R59.reuse, P4 ;  /* 0x000000010f0d7824 */ /* 0x100fe200020e063b */
[----:B-1----:R-:W-:Y:S02]  /*4880*/  IADD3 R4, P4, R14, R68, RZ ;  /* 0x000000440e047210 */ /* 0x002fe40007f9e0ff */
[----:B------:R-:W-:Y:S02]  /*4890*/  ISETP.GT.AND P3, PT, R3, 0x1, P1 ;  /* 0x000000010300780c */ /* 0x000fe40000f64270 */
[----:B------:R-:W-:Y:S01]  /*48a0*/  @P5 STG.E.U16 desc[UR50][R12.64], R38 ;  /* 0x000000260c005986 */ /* 0x000fe2000c101532 */
[----:B------:R-:W-:Y:S01]  /*48b0*/  IMAD.X R5, R15, 0x1, R59, P4 ;  /* 0x000000010f057824 */ /* 0x000fe200020e063b */
[C---:B------:R-:W-:Y:S02]  /*48c0*/  IADD3 R14, P5, R6.reuse, R57, RZ ;  /* 0x00000039060e7210 */ /* 0x040fe40007fbe0ff */
[----:B------:R-:W-:-:S02]  /*48d0*/  IADD3 R20, P4, R6, R66, RZ ;  /* 0x0000004206147210 */ /* 0x000fc40007f9e0ff */
[----:B------:R0:W-:Y:S01]  /*48e0*/  @P2 STG.E.U16 desc[UR50][R4.64], R39 ;  /* 0x0000002704002986 */ /* 0x0001e2000c101532 */
[----:B------:R-:W-:Y:S01]  /*48f0*/  ISETP.GT.AND P2, PT, R3, RZ, P1 ;  /* 0x000000ff0300720c */ /* 0x000fe20000f44270 */
[--C-:B------:R-:W-:Y:S01]  /*4900*/  IMAD.X R15, R7, 0x1, R59.reuse, P5 ;  /* 0x00000001070f7824 */ /* 0x100fe200028e063b */
[----:B------:R-:W-:Y:S01]  /*4910*/  ISETP.GT.AND P5, PT, R3, RZ, P0 ;  /* 0x000000ff0300720c */ /* 0x000fe200007a4270 */
[----:B------:R-:W-:Y:S01]  /*4920*/  IMAD.X R21, R7, 0x1, R59, P4 ;  /* 0x0000000107157824 */ /* 0x000fe200020e063b */
[----:B0-----:R-:W-:-:S09]  /*4930*/  IADD3 R4, P4, R8, R57, RZ ;  /* 0x0000003908047210 */ /* 0x001fd20007f9e0ff */
[----:B------:R-:W-:Y:S01]  /*4940*/  @P2 STG.E.U16 desc[UR50][R14.64], R24 ;  /* 0x000000180e002986 */ /* 0x000fe2000c101532 */
[----:B------:R-:W-:Y:S01]  /*4950*/  ISETP.GT.AND P2, PT, R3, 0x1, P0 ;  /* 0x000000010300780c */ /* 0x000fe20000744270 */
[--C-:B------:R-:W-:Y:S02]  /*4960*/  IMAD.X R5, R9, 0x1, R59.reuse, P4 ;  /* 0x0000000109057824 */ /* 0x100fe400020e063b */
[----:B------:R-:W-:Y:S01]  /*4970*/  @P3 STG.E.U16 desc[UR50][R20.64], R25 ;  /* 0x0000001914003986 */ /* 0x000fe2000c101532 */
[C---:B------:R-:W-:Y:S02]  /*4980*/  ISETP.GT.AND P3, PT, R3.reuse, 0x8, P1 ;  /* 0x000000080300780c */ /* 0x040fe40000f64270 */
[----:B------:R-:W-:Y:S01]  /*4990*/  IADD3 R10, P4, R8, R66, RZ ;  /* 0x00000042080a7210 */ /* 0x000fe20007f9e0ff */
[----:B------:R0:W-:Y:S01]  /*49a0*/  @P5 STG.E.U16 desc[UR50][R4.64], R26 ;  /* 0x0000001a04005986 */ /* 0x0001e2000c101532 */
[----:B------:R-:W-:Y:S02]  /*49b0*/  IADD3 R12, P5, R6, R67, RZ ;  /* 0x00000043060c7210 */ /* 0x000fe40007fbe0ff */
[----:B------:R-:W-:Y:S01]  /*49c0*/  ISETP.GT.AND P1, PT, R3, 0x9, P1 ;  /* 0x000000090300780c */ /* 0x000fe20000f24270 */
[--C-:B------:R-:W-:Y:S01]  /*49d0*/  IMAD.X R11, R9, 0x1, R59.reuse, P4 ;  /* 0x00000001090b7824 */ /* 0x100fe200020e063b */
[----:B------:R-:W-:Y:S01]  /*49e0*/  ISETP.GT.AND P4, PT, R3, 0x8, P0 ;  /* 0x000000080300780c */ /* 0x000fe20000784270 */
[----:B------:R-:W-:Y:S01]  /*49f0*/  IMAD.X R13, R7, 0x1, R59, P5 ;  /* 0x00000001070d7824 */ /* 0x000fe200028e063b */
[----:B------:R-:W-:-:S02]  /*4a00*/  ISETP.GT.AND P0, PT, R3, 0x9, P0 ;  /* 0x000000090300780c */ /* 0x000fc40000704270 */
[----:B------:R1:W-:Y:S01]  /*4a10*/  @P2 STG.E.U16 desc[UR50][R10.64], R27 ;  /* 0x0000001b0a002986 */ /* 0x0003e2000c101532 */
[----:B0-----:R-:W-:-:S03]  /*4a20*/  IADD3 R4, P2, R6, R68, RZ ;  /* 0x0000004406047210 */ /* 0x001fc60007f5e0ff */
[----:B------:R1:W-:Y:S01]  /*4a30*/  @P3 STG.E.U16 desc[UR50][R12.64], R28 ;  /* 0x0000001c0c003986 */ /* 0x0003e2000c101532 */
[C---:B------:R-:W-:Y:S02]  /*4a40*/  IADD3 R6, P3, R8.reuse, R67, RZ ;  /* 0x0000004308067210 */ /* 0x040fe40007f7e0ff */
[----:B------:R-:W-:Y:S01]  /*4a50*/  IADD3 R8, P5, R8, R68, RZ ;  /* 0x0000004408087210 */ /* 0x000fe20007fbe0ff */
[--C-:B------:R-:W-:Y:S02]  /*4a60*/  IMAD.X R5, R7, 0x1, R59.reuse, P2 ;  /* 0x0000000107057824 */ /* 0x100fe400010e063b */
[C-C-:B------:R-:W-:Y:S02]  /*4a70*/  IMAD.X R7, R9.reuse, 0x1, R59.reuse, P3 ;  /* 0x0000000109077824 */ /* 0x140fe400018e063b */
[----:B------:R-:W-:Y:S01]  /*4a80*/  IMAD.X R9, R9, 0x1, R59, P5 ;  /* 0x0000000109097824 */ /* 0x000fe200028e063b */
[----:B------:R1:W-:Y:S04]  /*4a90*/  @P1 STG.E.U16 desc[UR50][R4.64], R29 ;  /* 0x0000001d04001986 */ /* 0x0003e8000c101532 */
[----:B------:R1:W-:Y:S04]  /*4aa0*/  @P4 STG.E.U16 desc[UR50][R6.64], R30 ;  /* 0x0000001e06004986 */ /* 0x0003e8000c101532 */
[----:B------:R1:W-:Y:S02]  /*4ab0*/  @P0 STG.E.U16 desc[UR50][R8.64], R31 ;  /* 0x0000001f08000986 */ /* 0x0003e4000c101532 */
.L_x_90:
[----:B------:R-:W-:Y:S05]  /*4ac0*/  BSYNC B0 ;  /* 0x0000000000007941 */ /* 0x000fea0003800000 */
.L_x_28:
[----:B------:R-:W-:Y:S01]  /*4ad0*/  IADD3 R16, P0, R16, UR36, RZ ;  /* 0x0000002410107c10 */ /* 0x000fe2000ff1e0ff */
[----:B------:R-:W-:Y:S01]  /*4ae0*/  ULDC.64 UR4, c[0x0][0x650] ;  /* 0x0001940000047ab9 */ /* 0x000fe20000000a00 */
[----:B------:R-:W-:Y:S01]  /*4af0*/  PRMT R3, RZ, 0x7610, R3 ;  /* 0x00007610ff037816 */ /* 0x000fe20000000003 */
[----:B-1-3--:R-:W-:Y:S01]  /*4b00*/  IMAD.MOV.U32 R72, RZ, RZ, -0x1 ;  /* 0xffffffffff487424 */ /* 0x00afe200078e00ff */
[----:B------:R-:W-:Y:S01]  /*4b10*/  IADD3.X R17, R17, UR40, RZ, P0, !PT ;  /* 0x0000002811117c10 */ /* 0x000fe200087fe4ff */
[----:B------:R-:W-:Y:S01]  /*4b20*/  IMAD.MOV.U32 R71, RZ, RZ, -0x1 ;  /* 0xffffffffff477424 */ /* 0x000fe200078e00ff */
[----:B------:R-:W-:-:S04]  /*4b30*/  ISETP.GE.U32.AND P0, PT, R16, UR4, PT ;  /* 0x0000000410007c0c */ /* 0x000fc8000bf06070 */
[----:B------:R-:W-:-:S13]  /*4b40*/  ISETP.GE.U32.AND.EX P0, PT, R17, UR5, PT, P0 ;  /* 0x0000000511007c0c */ /* 0x000fda000bf06100 */
[----:B------:R-:W-:Y:S05]  /*4b50*/  @P0 BRA `(.L_x_91) ;  /* 0x0000000400500947 */ /* 0x000fea0003800000 */
[----:B------:R-:W1:Y:S01]  /*4b60*/  LDC.64 R10, c[0x0][0x628] ;  /* 0x00018a00ff0a7b82 */ /* 0x000e620000000a00 */
[----:B------:R-:W3:Y:S01]  /*4b70*/  S2R R20, SR_CTAID.X ;  /* 0x0000000000147919 */ /* 0x000ee20000002500 */
[----:B------:R-:W-:Y:S02]  /*4b80*/  IMAD.MOV.U32 R8, RZ, RZ, R16 ;  /* 0x000000ffff087224 */ /* 0x000fe400078e0010 */
[----:B------:R-:W-:Y:S01]  /*4b90*/  IMAD.MOV.U32 R9, RZ, RZ, R17 ;  /* 0x000000ffff097224 */ /* 0x000fe200078e0011 */
[----:B------:R-:W0:Y:S03]  /*4ba0*/  S2R R21, SR_CTAID.Y ;  /* 0x0000000000157919 */ /* 0x000e260000002600 */
[----:B------:R-:W0:Y:S08]  /*4bb0*/  LDC R0, c[0x0][0x630] ;  /* 0x00018c00ff007b82 */ /* 0x000e300000000800 */
[----:B------:R-:W0:Y:S01]  /*4bc0*/  LDC.64 R14, c[0x0][0x620] ;  /* 0x00018800ff0e7b82 */ /* 0x000e220000000a00 */
[----:B-1----:R-:W-:-:S04]  /*4bd0*/  ISETP.NE.U32.AND P0, PT, R10, RZ, PT ;  /* 0x000000ff0a00720c */ /* 0x002fc80003f05070 */
[----:B------:R-:W-:-:S13]  /*4be0*/  ISETP.NE.AND.EX P0, PT, R11, RZ, PT, P0 ;  /* 0x000000ff0b00720c */ /* 0x000fda0003f05300 */
[----:B0--3--:R-:W-:Y:S05]  /*4bf0*/  @!P0 BRA `(.L_x_92) ;  /* 0x0000000000288947 */ /* 0x009fea0003800000 */
        /* <DEDUP_REMOVED lines=10> */
.L_x_92:
[----:B------:R-:W0:Y:S01]  /*4ca0*/  LDC.64 R28, c[0x0][0x640] ;  /* 0x00019000ff1c7b82 */ /* 0x000e220000000a00 */
[-CC-:B------:R-:W-:Y:S01]  /*4cb0*/  SHF.R.U64 R71, R8, R0.reuse, R9.reuse ;  /* 0x0000000008477219 */ /* 0x180fe20000001209 */
[----:B------:R-:W-:Y:S01]  /*4cc0*/  ULDC UR4, c[0x0][0x150] ;  /* 0x0000540000047ab9 */ /* 0x000fe20000000800 */
[----:B------:R-:W-:Y:S02]  /*4cd0*/  SHF.R.U32.HI R0, RZ, R0, R9 ;  /* 0x00000000ff007219 */ /* 0x000fe40000011609 */
[----:B------:R-:W-:Y:S02]  /*4ce0*/  IADD3 R3, P0, RZ, -R71, RZ ;  /* 0x80000047ff037210 */ /* 0x000fe40007f1e0ff */
[----:B------:R-:W-:Y:S01]  /*4cf0*/  I2FP.F32.U32 R7, R20 ;  /* 0x0000001400077245 */ /* 0x000fe20000201000 */
[----:B------:R-:W1:Y:S02]  /*4d00*/  LDC R6, c[0x0][0x618] ;  /* 0x00018600ff067b82 */ /* 0x000e640000000800 */
[----:B------:R-:W-:-:S02]  /*4d10*/  IMAD.X R5, RZ, RZ, ~R0, P0 ;  /* 0x000000ffff057224 */ /* 0x000fc400000e0e00 */
[----:B------:R-:W-:Y:S01]  /*4d20*/  FMUL R7, R7, UR4 ;  /* 0x0000000407077c20 */ /* 0x000fe20008400000 */
[----:B------:R-:W-:Y:S01]  /*4d30*/  ULDC UR4, c[0x0][0x154] ;  /* 0x0000550000047ab9 */ /* 0x000fe20000000800 */
[-C--:B------:R-:W-:Y:S02]  /*4d40*/  IMAD R0, R5, R14.reuse, RZ ;  /* 0x0000000e05007224 */ /* 0x080fe400078e02ff */
[----:B------:R-:W3:Y:S01]  /*4d50*/  LDC R8, c[0x0][0x608] ;  /* 0x00018200ff087b82 */ /* 0x000ee20000000800 */
[C---:B------:R-:W-:Y:S01]  /*4d60*/  IMAD.WIDE.U32 R4, R3.reuse, R14, R16 ;  /* 0x0000000e03047225 */ /* 0x040fe200078e0010 */
[----:B------:R-:W2:Y:S03]  /*4d70*/  F2I.U32.TRUNC.NTZ R7, R7 ;  /* 0x0000000700077305 */ /* 0x000ea6000020f000 */
[----:B------:R-:W-:Y:S01]  /*4d80*/  IMAD R3, R3, R15, R0 ;  /* 0x0000000f03037224 */ /* 0x000fe200078e0200 */
[----:B------:R-:W-:-:S02]  /*4d90*/  I2FP.F32.U32 R0, R21 ;  /* 0x0000001500007245 */ /* 0x000fc40000201000 */
[----:B------:R-:W4:Y:S01]  /*4da0*/  LDC R26, c[0x0][0x658] ;  /* 0x00019600ff1a7b82 */ /* 0x000f220000000800 */
[----:B------:R-:W-:Y:S01]  /*4db0*/  IMAD.IADD R3, R5, 0x1, R3 ;  /* 0x0000000105037824 */ /* 0x000fe200078e0203 */
[----:B0-----:R-:W-:Y:S01]  /*4dc0*/  ISETP.NE.U32.AND P0, PT, R28, RZ, PT ;  /* 0x000000ff1c00720c */ /* 0x001fe20003f05070 */
[----:B------:R-:W-:-:S03]  /*4dd0*/  FMUL R0, R0, UR4 ;  /* 0x0000000400007c20 */ /* 0x000fc60008400000 */
[----:B------:R-:W-:Y:S01]  /*4de0*/  ISETP.NE.AND.EX P0, PT, R29, RZ, PT, P0 ;  /* 0x000000ff1d00720c */ /* 0x000fe20003f05300 */
[----:B------:R0:W0:Y:S01]  /*4df0*/  F2I.U32.TRUNC.NTZ R14, R0 ;  /* 0x00000000000e7305 */ /* 0x000022000020f000 */
[----:B------:R-:W0:Y:S01]  /*4e00*/  LDC R9, c[0x0][0x144] ;  /* 0x00005100ff097b82 */ /* 0x000e220000000800 */
[-C--:B-1----:R-:W-:Y:S01]  /*4e10*/  SHF.R.U64 R10, R4, R6.reuse, R3 ;  /* 0x00000006040a7219 */ /* 0x082fe20000001203 */
[----:B--2---:R-:W-:Y:S01]  /*4e20*/  IMAD.MOV R7, RZ, RZ, -R7 ;  /* 0x000000ffff077224 */ /* 0x004fe200078e0a07 */
[----:B------:R-:W-:-:S05]  /*4e30*/  SHF.R.U32.HI R3, RZ, R6, R3 ;  /* 0x00000006ff037219 */ /* 0x000fca0000011603 */
[----:B------:R-:W1:Y:S01]  /*4e40*/  LDC R24, c[0x0][0x148] ;  /* 0x00005200ff187b82 */ /* 0x000e620000000800 */
[-CC-:B---3--:R-:W-:Y:S02]  /*4e50*/  SHF.R.U64 R12, R10, R8.reuse, R3.reuse ;  /* 0x000000080a0c7219 */ /* 0x188fe40000001203 */
[----:B------:R-:W-:-:S05]  /*4e60*/  SHF.R.U32.HI R3, RZ, R8, R3 ;  /* 0x00000008ff037219 */ /* 0x000fca0000011603 */
[----:B------:R-:W2:Y:S01]  /*4e70*/  LDC R15, c[0x0][0x600] ;  /* 0x00018000ff0f7b82 */ /* 0x000ea20000000800 */
[-CC-:B----4-:R-:W-:Y:S02]  /*4e80*/  SHF.R.U64 R13, R12, R26.reuse, R3.reuse ;  /* 0x0000001a0c0d7219 */ /* 0x190fe40000001203 */
[----:B------:R-:W-:-:S03]  /*4e90*/  SHF.R.U32.HI R5, RZ, R26, R3 ;  /* 0x0000001aff057219 */ /* 0x000fc60000011603 */
[----:B------:R-:W-:Y:S02]  /*4ea0*/  IMAD.MOV.U32 R4, RZ, RZ, R13 ;  /* 0x000000ffff047224 */ /* 0x000fe400078e000d */
[----:B------:R-:W3:Y:S01]  /*4eb0*/  LDC R27, c[0x0][0x648] ;  /* 0x00019200ff1b7b82 */ /* 0x000ee20000000800 */
[----:B0-----:R-:W-:-:S07]  /*4ec0*/  IMAD R25, R9, R7, R20 ;  /* 0x0000000709197224 */ /* 0x001fce00078e0214 */
[----:B------:R-:W0:Y:S08]  /*4ed0*/  LDC R30, c[0x0][0x638] ;  /* 0x00018e00ff1e7b82 */ /* 0x000e300000000800 */
[----:B------:R-:W4:Y:S01]  /*4ee0*/  LDC R31, c[0x0][0x610] ;  /* 0x00018400ff1f7b82 */ /* 0x000f220000000800 */
[----:B-1----:R-:W-:Y:S05]  /*4ef0*/  @!P0 BRA `(.L_x_93) ;  /* 0x0000000000288947 */ /* 0x002fea0003800000 */
        /* <DEDUP_REMOVED lines=10> */
.L_x_93:
[----:B------:R-:W-:Y:S01]  /*4fa0*/  ISETP.NE.AND P0, PT, R2, 0x1, PT ;  /* 0x000000010200780c */ /* 0x000fe20003f05270 */
[----:B------:R-:W-:Y:S01]  /*4fb0*/  IMAD.MOV R14, RZ, RZ, -R14 ;  /* 0x000000ffff0e7224 */ /* 0x000fe200078e0a0e */
[----:B---3--:R-:W-:Y:S01]  /*4fc0*/  SHF.R.U64 R0, R4, R27, R5 ;  /* 0x0000001b04007219 */ /* 0x008fe20000001205 */
[----:B--2---:R-:W-:Y:S01]  /*4fd0*/  VIADD R5, R15, 0xffffffff ;  /* 0xffffffff0f057836 */ /* 0x004fe20000000000 */
[----:B------:R-:W-:-:S03]  /*4fe0*/  LOP3.LUT R3, R12, R65, RZ, 0xc0, !PT ;  /* 0x000000410c037212 */ /* 0x000fc600078ec0ff */
[----:B------:R-:W-:Y:S01]  /*4ff0*/  IMAD.MOV R4, RZ, RZ, -R0 ;  /* 0x000000ffff047224 */ /* 0x000fe200078e0a00 */
[----:B------:R-:W-:Y:S01]  /*5000*/  LOP3.LUT R10, R10, R5, RZ, 0xc0, !PT ;  /* 0x000000050a0a7212 */ /* 0x000fe200078ec0ff */
[----:B------:R-:W-:Y:S02]  /*5010*/  IMAD R0, R60, R0, R3 ;  /* 0x000000003c007224 */ /* 0x000fe400078e0203 */
[----:B0-----:R-:W-:Y:S02]  /*5020*/  IMAD R3, R4, R30, R13 ;  /* 0x0000001e04037224 */ /* 0x001fe400078e020d */
[----:B------:R-:W-:Y:S02]  /*5030*/  @P0 IMAD R25, R24, R14, R21 ;  /* 0x0000000e18190224 */ /* 0x000fe400078e0215 */
[----:B------:R-:W-:Y:S02]  /*5040*/  IMAD R5, R3, R15, R10 ;  /* 0x0000000f03057224 */ /* 0x000fe400078e020a */
[----:B----4-:R-:W-:-:S02]  /*5050*/  IMAD R0, R0, R31, R25 ;  /* 0x0000001f00007224 */ /* 0x010fc400078e0219 */
[----:B------:R-:W-:-:S03]  /*5060*/  IMAD.MOV.U32 R4, RZ, RZ, 0x1 ;  /* 0x00000001ff047424 */ /* 0x000fc600078e00ff */
[----:B------:R-:W-:Y:S02]  /*5070*/  SEL R72, R5, R0, !P0 ;  /* 0x0000000005487207 */ /* 0x000fe40004000000 */
[----:B------:R-:W-:Y:S02]  /*5080*/  PRMT R3, R4, 0x7610, R3 ;  /* 0x0000761004037816 */ /* 0x000fe40000000003 */
[----:B------:R-:W-:-:S07]  /*5090*/  SEL R0, R0, R5, !P0 ;  /* 0x0000000500007207 */ /* 0x000fce0004000000 */
.L_x_91:
[----:B------:R-:W-:Y:S01]  /*50a0*/  LOP3.LUT P0, RZ, R3, 0xff, RZ, 0xc0, !PT ;  /* 0x000000ff03ff7812 */ /* 0x000fe2000780c0ff */
[----:B------:R-:W-:-:S12]  /*50b0*/  IMAD.MOV.U32 R73, RZ, RZ, R0 ;  /* 0x000000ffff497224 */ /* 0x000fd800078e0000 */
[----:B------:R-:W-:Y:S05]  /*50c0*/  @P0 BRA `(.L_x_94) ;  /* 0xffffffc000700947 */ /* 0x000fea000383ffff */
[----:B------:R-:W-:Y:S05]  /*50d0*/  EXIT ;  /* 0x000000000000794d */ /* 0x000fea0003800000 */
.L_x_3:
        /* <DEDUP_REMOVED lines=26> */
.L_x_96:
[--C-:B------:R-:W-:Y:S01]  /*5280*/  SHF.R.U64 R14, R12, R20, R13.reuse ;  /* 0x000000140c0e7219 */ /* 0x100fe2000000120d */
[----:B------:R-:W0:Y:S01]  /*5290*/  LDC R24, c[0x0][0x618] ;  /* 0x00018600ff187b82 */ /* 0x000e220000000800 */
[----:B------:R-:W-:Y:S01]  /*52a0*/  I2FP.F32.U32 R8, R6 ;  /* 0x0000000600087245 */ /* 0x000fe20000201000 */
[----:B------:R-:W-:Y:S01]  /*52b0*/  ULDC UR4, c[0x0][0x150] ;  /* 0x0000540000047ab9 */ /* 0x000fe20000000800 */
[----:B------:R-:W-:Y:S02]  /*52c0*/  SHF.R.U32.HI R7, RZ, R20, R13 ;  /* 0x00000014ff077219 */ /* 0x000fe4000001160d */
[----:B------:R-:W-:Y:S01]  /*52d0*/  IADD3 R11, P0, RZ, -R14, RZ ;  /* 0x8000000eff0b7210 */ /* 0x000fe20007f1e0ff */
[----:B------:R-:W-:Y:S01]  /*52e0*/  FMUL R13, R8, UR4 ;  /* 0x00000004080d7c20 */ /* 0x000fe20008400000 */
[----:B------:R-:W-:Y:S01]  /*52f0*/  ULDC UR4, c[0x0][0x154] ;  /* 0x0000550000047ab9 */ /* 0x000fe20000000800 */
[----:B------:R-:W1:Y:S02]  /*5300*/  LDC.64 R26, c[0x0][0x640] ;  /* 0x00019000ff1a7b82 */ /* 0x000e640000000a00 */
[----:B------:R-:W-:-:S02]  /*5310*/  IMAD.X R7, RZ, RZ, ~R7, P0 ;  /* 0x000000ffff077224 */ /* 0x000fc400000e0e07 */
[----:B------:R-:W2:Y:S01]  /*5320*/  F2I.U32.TRUNC.NTZ R13, R13 ;  /* 0x0000000d000d7305 */ /* 0x000ea2000020f000 */
[----:B------:R-:W-:-:S03]  /*5330*/  IMAD.WIDE.U32 R8, R11, R22, R16 ;  /* 0x000000160b087225 */ /* 0x000fc600078e0010 */
[----:B------:R-:W3:Y:S01]  /*5340*/  LDC R15, c[0x0][0x144] ;  /* 0x00005100ff0f7b82 */ /* 0x000ee20000000800 */
[----:B------:R-:W-:-:S04]  /*5350*/  IMAD R10, R7, R22, RZ ;  /* 0x00000016070a7224 */ /* 0x000fc800078e02ff */
[----:B------:R-:W-:Y:S02]  /*5360*/  IMAD R7, R11, R23, R10 ;  /* 0x000000170b077224 */ /* 0x000fe400078e020a */
[----:B------:R-:W-:Y:S01]  /*5370*/  IMAD.MOV.U32 R10, RZ, RZ, -0x1 ;  /* 0xffffffffff0a7424 */ /* 0x000fe200078e00ff */
[----:B------:R-:W4:Y:S01]  /*5380*/  LDC R20, c[0x0][0x608] ;  /* 0x00018200ff147b82 */ /* 0x000f220000000800 */
[----:B------:R-:W-:Y:S01]  /*5390*/  IMAD.IADD R7, R9, 0x1, R7 ;  /* 0x0000000109077824 */ /* 0x000fe200078e0207 */
[----:B------:R-:W-:-:S04]  /*53a0*/  I2FP.F32.U32 R9, R5 ;  /* 0x0000000500097245 */ /* 0x000fc80000201000 */
[-C--:B0-----:R-:W-:Y:S01]  /*53b0*/  SHF.R.U64 R12, R8, R24.reuse, R7 ;  /* 0x00000018080c7219 */ /* 0x081fe20000001207 */
[----:B--2---:R-:W-:Y:S01]  /*53c0*/  IMAD.MOV R8, RZ, RZ, -R13 ;  /* 0x000000ffff087224 */ /* 0x004fe200078e0a0d */
[----:B------:R-:W0:Y:S01]  /*53d0*/  LDC R11, c[0x0][0x658] ;  /* 0x00019600ff0b7b82 */ /* 0x000e220000000800 */
[----:B-1----:R-:W-:Y:S01]  /*53e0*/  ISETP.NE.U32.AND P0, PT, R26, RZ, PT ;  /* 0x000000ff1a00720c */ /* 0x002fe20003f05070 */
[----:B------:R-:W-:Y:S01]  /*53f0*/  FMUL R9, R9, UR4 ;  /* 0x0000000409097c20 */ /* 0x000fe20008400000 */
[----:B------:R-:W-:Y:S02]  /*5400*/  SHF.R.U32.HI R7, RZ, R24, R7 ;  /* 0x00000018ff077219 */ /* 0x000fe40000011607 */
[----:B------:R-:W-:-:S03]  /*5410*/  ISETP.NE.AND.EX P0, PT, R27, RZ, PT, P0 ;  /* 0x000000ff1b00720c */ /* 0x000fc60003f05300 */
[----:B------:R-:W1:Y:S01]  /*5420*/  LDC R22, c[0x0][0x148] ;  /* 0x00005200ff167b82 */ /* 0x000e620000000800 */
[----:B---3--:R-:W-:Y:S02]  /*5430*/  IMAD R23, R15, R8, R6 ;  /* 0x000000080f177224 */ /* 0x008fe400078e0206 */
[----:B------:R-:W-:-:S05]  /*5440*/  IMAD.MOV.U32 R8, RZ, RZ, 0x1 ;  /* 0x00000001ff087424 */ /* 0x000fca00078e00ff */
[----:B------:R-:W2:Y:S01]  /*5450*/  LDC R21, c[0x0][0x600] ;  /* 0x00018000ff157b82 */ /* 0x000ea20000000800 */
[-CC-:B----4-:R-:W-:Y:S02]  /*5460*/  SHF.R.U64 R15, R12, R20.reuse, R7.reuse ;  /* 0x000000140c0f7219 */ /* 0x190fe40000001207 */
[----:B------:R-:W-:Y:S02]  /*5470*/  SHF.R.U32.HI R6, RZ, R20, R7 ;  /* 0x00000014ff067219 */ /* 0x000fe40000011607 */
[----:B------:R3:W4:Y:S03]  /*5480*/  F2I.U32.TRUNC.NTZ R20, R9 ;  /* 0x0000000900147305 */ /* 0x000726000020f000 */
[----:B------:R-:W1:Y:S01]  /*5490*/  LDC R25, c[0x0][0x648] ;  /* 0x00019200ff197b82 */ /* 0x000e620000000800 */
[-C--:B0-----:R-:W-:Y:S02]  /*54a0*/  SHF.R.U64 R19, R15, R11.reuse, R6 ;  /* 0x0000000b0f137219 */ /* 0x081fe40000001206 */
[----:B------:R-:W-:-:S02]  /*54b0*/  SHF.L.U32 R10, R10, R11, RZ ;  /* 0x0000000b0a0a7219 */ /* 0x000fc400000006ff */
[-C--:B------:R-:W-:Y:S01]  /*54c0*/  SHF.R.U32.HI R7, RZ, R11.reuse, R6 ;  /* 0x0000000bff077219 */ /* 0x080fe20000011606 */
[----:B------:R-:W-:Y:S01]  /*54d0*/  IMAD.MOV.U32 R6, RZ, RZ, R19 ;  /* 0x000000ffff067224 */ /* 0x000fe200078e0013 */
[----:B------:R-:W-:Y:S01]  /*54e0*/  SHF.L.U32 R24, R8, R11, RZ ;  /* 0x0000000b08187219 */ /* 0x000fe200000006ff */
[----:B------:R-:W0:Y:S01]  /*54f0*/  LDC R28, c[0x0][0x638] ;  /* 0x00018e00ff1c7b82 */ /* 0x000e220000000800 */
[----:B------:R-:W-:-:S07]  /*5500*/  LOP3.LUT R30, RZ, R10, RZ, 0x33, !PT ;  /* 0x0000000aff1e7212 */ /* 0x000fce00078e33ff */
[----:B------:R-:W0:Y:S01]  /*5510*/  LDC R29, c[0x0][0x610] ;  /* 0x00018400ff1d7b82 */ /* 0x000e220000000800 */
[----:B---34-:R-:W-:Y:S05]  /*5520*/  @!P0 BRA `(.L_x_97) ;  /* 0x0000000000288947 */ /* 0x018fea0003800000 */
[----:B------:R-:W3:Y:S02]  /*5530*/  LDC R6, c[0x0][0x64c] ;  /* 0x00019300ff067b82 */ /* 0x000ee40000000800 */
[----:B---3--:R-:W-:-:S05]  /*5540*/  IADD3 R11, P0, R19, R6, RZ ;  /* 0x00000006130b7210 */ /* 0x008fca0007f1e0ff */
        /* <DEDUP_REMOVED lines=8> */
.L_x_97:
[----:B------:R-:W-:Y:S01]  /*55d0*/  ISETP.NE.AND P0, PT, R2, 0x1, PT ;  /* 0x000000010200780c */ /* 0x000fe20003f05270 */
[----:B--2---:R-:W-:Y:S01]  /*55e0*/  VIADD R9, R21, 0xffffffff ;  /* 0xffffffff15097836 */ /* 0x004fe20000000000 */
[----:B-1----:R-:W-:Y:S01]  /*55f0*/  SHF.R.U64 R7, R6, R25, R7 ;  /* 0x0000001906077219 */ /* 0x002fe20000001207 */
[----:B------:R-:W-:Y:S01]  /*5600*/  IMAD.MOV R20, RZ, RZ, -R20 ;  /* 0x000000ffff147224 */ /* 0x000fe200078e0a14 */
[----:B------:R-:W-:Y:S02]  /*5610*/  LOP3.LUT R6, R15, R30, RZ, 0xc0, !PT ;  /* 0x0000001e0f067212 */ /* 0x000fe400078ec0ff */
[----:B------:R-:W-:Y:S01]  /*5620*/  LOP3.LUT R12, R12, R9, RZ, 0xc0, !PT ;  /* 0x000000090c0c7212 */ /* 0x000fe200078ec0ff */
[----:B------:R-:W-:Y:S02]  /*5630*/  IMAD.MOV R8, RZ, RZ, -R7 ;  /* 0x000000ffff087224 */ /* 0x000fe400078e0a07 */
[----:B------:R-:W-:Y:S02]  /*5640*/  IMAD R6, R24, R7, R6 ;  /* 0x0000000718067224 */ /* 0x000fe400078e0206 */
[----:B------:R-:W-:-:S02]  /*5650*/  IMAD.MOV.U32 R9, RZ, RZ, 0x1 ;  /* 0x00000001ff097424 */ /* 0x000fc400078e00ff */
[----:B------:R-:W-:Y:S02]  /*5660*/  @P0 IMAD R23, R22, R20, R5 ;  /* 0x0000001416170224 */ /* 0x000fe400078e0205 */
[----:B0-----:R-:W-:Y:S02]  /*5670*/  IMAD R5, R8, R28, R19 ;  /* 0x0000001c08057224 */ /* 0x001fe400078e0213 */
[----:B------:R-:W-:Y:S02]  /*5680*/  IMAD R19, R6, R29, R23 ;  /* 0x0000001d06137224 */ /* 0x000fe400078e0217 */
[----:B------:R-:W-:Y:S02]  /*5690*/  IMAD R6, R5, R21, R12 ;  /* 0x0000001505067224 */ /* 0x000fe400078e020c */
[----:B------:R-:W-:-:S03]  /*56a0*/  IMAD.MOV.U32 R8, RZ, RZ, R14 ;  /* 0x000000ffff087224 */ /* 0x000fc600078e000e */
[----:B------:R-:W-:Y:S02]  /*56b0*/  SEL R20, R6, R19, !P0 ;  /* 0x0000001306147207 */ /* 0x000fe40004000000 */
[----:B------:R-:W-:-:S07]  /*56c0*/  SEL R19, R19, R6, !P0 ;  /* 0x0000000613137207 */ /* 0x000fce0004000000 */
.L_x_95:
[----:B------:R-:W-:-:S08]  /*56d0*/  NOP ;  /* 0x0000000000007918 */ /* 0x000fd00000000000 */
[----:B------:R-:W0:-:S00]  /*56e0*/  USETMAXREG.DEALLOC.CTAPOOL 0x28 ;  /* 0x00000028000079c8 */ /* 0x000e0000080e0500 */
[----:B0-----:R-:W-:-:S13]  /*56f0*/  ISETP.NE.AND P0, PT, R0, RZ, PT ;  /* 0x000000ff0000720c */ /* 0x001fda0003f05270 */
[----:B------:R-:W-:Y:S05]  /*5700*/  @P0 EXIT ;  /* 0x000000000000094d */ /* 0x000fea0003800000 */
[----:B------:R-:W-:Y:S01]  /*5710*/  LOP3.LUT P0, RZ, R9, 0xff, RZ, 0xc0, !PT ;  /* 0x000000ff09ff7812 */ /* 0x000fe2000780c0ff */
[----:B------:R-:W-:Y:S02]  /*5720*/  IMAD.MOV.U32 R0, RZ, RZ, 0x1 ;  /* 0x00000001ff007424 */ /* 0x000fe400078e00ff */
[----:B------:R-:W-:-:S10]  /*5730*/  IMAD.MOV.U32 R12, RZ, RZ, RZ ;  /* 0x000000ffff0c7224 */ /* 0x000fd400078e00ff */
[----:B------:R-:W-:Y:S05]  /*5740*/  @!P0 BRA `(.L_x_98) ;  /* 0x0000000c00148947 */ /* 0x000fea0003800000 */
[----:B------:R-:W0:Y:S01]  /*5750*/  LDC R0, c[0x0][0x28c] ;  /* 0x0000a300ff007b82 */ /* 0x000e220000000800 */
[----:B------:R-:W-:Y:S01]  /*5760*/  LOP3.LUT P0, RZ, R3, 0x1f, RZ, 0xc0, !PT ;  /* 0x0000001f03ff7812 */ /* 0x000fe2000780c0ff */
[----:B------:R-:W-:Y:S01]  /*5770*/  ULDC UR5, c[0x0][0x658] ;  /* 0x0001960000057ab9 */ /* 0x000fe20000000800 */
[----:B------:R-:W-:Y:S01]  /*5780*/  UMOV UR6, 0xffffffff ;  /* 0xffffffff00067882 */ /* 0x000fe20000000000 */
[----:B------:R-:W-:Y:S01]  /*5790*/  BSSY B0, `(.L_x_98) ;  /* 0x00000c0000007945 */ /* 0x000fe20003800000 */
[----:B------:R-:W-:Y:S01]  /*57a0*/  USHF.L.U32 UR6, UR6, UR5, URZ ;  /* 0x0000000506067299 */ /* 0x000fe2000800063f */
[C---:B------:R-:W-:Y:S01]  /*57b0*/  ISETP.NE.AND P2, PT, R4.reuse, RZ, PT ;  /* 0x000000ff0400720c */ /* 0x040fe20003f45270 */
[----:B------:R-:W-:Y:S01]  /*57c0*/  IMAD.MOV.U32 R13, RZ, RZ, 0x1 ;  /* 0x00000001ff0d7424 */ /* 0x000fe200078e00ff */
[----:B------:R-:W-:Y:S01]  /*57d0*/  ISETP.NE.OR P0, PT, R4, RZ, !P0 ;  /* 0x000000ff0400720c */ /* 0x000fe20004705670 */
[----:B------:R-:W-:Y:S01]  /*57e0*/  IMAD.MOV.U32 R12, RZ, RZ, RZ ;  /* 0x000000ffff0c7224 */ /* 0x000fe200078e00ff */
[----:B------:R-:W-:Y:S01]  /*57f0*/  LOP3.LUT R11, R18, 0x2, RZ, 0xfc, !PT ;  /* 0x00000002120b7812 */ /* 0x000fe200078efcff */
[----:B------:R-:W-:Y:S01]  /*5800*/  ULDC UR4, c[0x0][0x600] ;  /* 0x0001800000047ab9 */ /* 0x000fe20000000800 */
[----:B------:R-:W-:Y:S01]  /*5810*/  UMOV UR7, 0x1 ;  /* 0x0000000100077882 */ /* 0x000fe20000000000 */
[----:B------:R-:W-:-:S02]  /*5820*/  UIADD3 UR15, UR4, -0x1, URZ ;  /* 0xffffffff040f7890 */ /* 0x000fc4000fffe03f */
[----:B------:R-:W-:Y:S02]  /*5830*/  USHF.L.U32 UR17, UR7, UR5, URZ ;  /* 0x0000000507117299 */ /* 0x000fe4000800063f */
[----:B------:R-:W-:Y:S01]  /*5840*/  ULOP3.LUT UR16, URZ, UR6, URZ, 0x33, !UPT ;  /* 0x000000063f107292 */ /* 0x000fe2000f8e333f */
[----:B------:R-:W-:Y:S01]  /*5850*/  ULDC.64 UR20, c[0x0][0x198] ;  /* 0x0000660000147ab9 */ /* 0x000fe20000000a00 */
[----:B0-----:R-:W-:-:S05]  /*5860*/  VIADD R0, R0, 0x1f ;  /* 0x0000001f00007836 */ /* 0x001fca0000000000 */
[----:B------:R-:W-:-:S04]  /*5870*/  SHF.R.S32.HI R3, RZ, 0x1f, R0 ;  /* 0x0000001fff037819 */ /* 0x000fc80000011400 */
[----:B------:R-:W-:Y:S01]  /*5880*/  LEA.HI R3, R3, R0, RZ, 0x5 ;  /* 0x0000000003037211 */ /* 0x000fe200078f28ff */
[----:B------:R-:W-:-:S03]  /*5890*/  IMAD.MOV.U32 R0, RZ, RZ, 0x1 ;  /* 0x00000001ff007424 */ /* 0x000fc600078e00ff */
[----:B------:R-:W-:-:S05]  /*58a0*/  SHF.R.S32.HI R3, RZ, 0x5, R3 ;  /* 0x00000005ff037819 */ /* 0x000fca0000011403 */
[----:B------:R-:W-:-:S07]  /*58b0*/  VIADD R10, R3, 0x1 ;  /* 0x00000001030a7836 */ /* 0x000fce0000000000 */
.L_x_110:
[----:B------:R-:W-:-:S03]  /*58c0*/  UMOV UR4, 0xffffffff ;  /* 0xffffffff00047882 */ /* 0x000fc60000000000 */
[----:B------:R-:W-:Y:S05]  /*58d0*/  BRA.DIV UR4, `(.L_x_99) ;  /* 0x0000000e04e47947 */ /* 0x000fea000b800000 */
[----:B------:R-:W-:-:S13]  /*58e0*/  ELECT P6, URZ, PT ;  /* 0x00000000003f782f */ /* 0x000fda00038c0000 */
.L_x_123:
[----:B------:R-:W0:Y:S01]  /*58f0*/  LDC R4, c[0x0][0x28c] ;  /* 0x0000a300ff047b82 */ /* 0x000e220000000800 */
[----:B------:R-:W-:Y:S01]  /*5900*/  BSSY B1, `(.L_x_100) ;  /* 0x0000037000017945 */ /* 0x000fe20003800000 */
[----:B0-----:R-:W-:-:S13]  /*5910*/  ISETP.LT.OR P6, PT, R4, 0x1, !P6 ;  /* 0x000000010400780c */ /* 0x001fda00077c1670 */
[----:B------:R-:W-:Y:S05]  /*5920*/  @P6 BRA `(.L_x_101) ;  /* 0x0000000000d06947 */ /* 0x000fea0003800000 */
[----:B------:R-:W-:Y:S02]  /*5930*/  IMAD.SHL.U32 R20, R20, 0x10, RZ ;  /* 0x0000001014147824 */ /* 0x000fe400078e00ff */
[----:B------:R-:W-:Y:S02]  /*5940*/  IMAD.SHL.U32 R19, R19, 0x200, RZ ;  /* 0x0000020013137824 */ /* 0x000fe400078e00ff */
[----:B------:R-:W-:Y:S02]  /*5950*/  IMAD.MOV.U32 R21, RZ, RZ, RZ ;  /* 0x000000ffff157224 */ /* 0x000fe400078e00ff */
[----:B------:R-:W-:Y:S02]  /*5960*/  IMAD.MOV.U32 R4, RZ, RZ, R10 ;  /* 0x000000ffff047224 */ /* 0x000fe400078e000a */
[----:B------:R-:W-:Y:S02]  /*5970*/  IMAD.MOV.U32 R5, RZ, RZ, R0 ;  /* 0x000000ffff057224 */ /* 0x000fe400078e0000 */
[----:B------:R-:W-:-:S07]  /*5980*/  IMAD.MOV.U32 R6, RZ, RZ, R12 ;  /* 0x000000ffff067224 */ /* 0x000fce00078e000c */
.L_x_105:
[----:B------:R-:W0:Y:S01]  /*5990*/  S2R R14, SR_CgaCtaId ;  /* 0x00000000000e7919 */ /* 0x000e220000008800 */
[----:B------:R-:W-:Y:S01]  /*59a0*/  MOV R7, 0x400 ;  /* 0x0000040000077802 */ /* 0x000fe20000000f00 */
[----:B------:R-:W1:Y:S03]  /*59b0*/  @!P2 LDC R9, c[0x0][0x500] ;  /* 0x00014000ff09ab82 */ /* 0x000e660000000800 */
[----:B0-----:R-:W-:Y:S02]  /*59c0*/  LEA R15, R14, R7, 0x18 ;  /* 0x000000070e0f7211 */ /* 0x001fe400078ec0ff */
[----:B------:R-:W-:-:S03]  /*59d0*/  SHF.L.U32 R7, R5, 0x1f, RZ ;  /* 0x0000001f05077819 */ /* 0x000fc600000006ff */
[----:B------:R-:W-:-:S04]  /*59e0*/  IMAD R14, R6, 0x8, R15 ;  /* 0x00000008060e7824 */ /* 0x000fc800078e020f */
[----:B------:R-:W0:Y:S02]  /*59f0*/  SYNCS.PHASECHK.TRANS64.TRYWAIT P1, [R14+URZ+0x30], R7 ;  /* 0x000030070e0075a7 */ /* 0x000e24000802017f */
[----:B01----:R-:W-:Y:S05]  /*5a00*/  @!P1 BRA `(.L_x_102) ;  /* 0x0000000c00b89947 */ /* 0x003fea0003800000 */
.L_x_124:
[----:B0-----:R-:W-:Y:S01]  /*5a10*/  PRMT R7, R11, 0x9910, RZ ;  /* 0x000099100b077816 */ /* 0x001fe200000000ff */
[----:B------:R0:W-:Y:S03]  /*5a20*/  @!P2 SYNCS.ARRIVE.TRANS64 RZ, [R14+URZ], R9 ;  /* 0x000000090effa9a7 */ /* 0x0001e6000800003f */
[----:B------:R-:W-:-:S13]  /*5a30*/  ISETP.NE.AND P1, PT, R7, 0x2, PT ;  /* 0x000000020700780c */ /* 0x000fda0003f25270 */
[----:B0-----:R-:W-:Y:S05]  /*5a40*/  @P1 BRA `(.L_x_103) ;  /* 0x0000000000041947 */ /* 0x001fea0003800000 */
[----:B------:R-:W-:Y:S01]  /*5a50*/  BPT.TRAP 0x1 ;  /* 0x000000040000795c */ /* 0x000fe20000300000 */
.L_x_103:
[----:B------:R-:W-:Y:S05]  /*5a60*/  @P0 BRA `(.L_x_104) ;  /* 0x0000000000040947 */ /* 0x000fea0003800000 */
[----:B------:R-:W-:Y:S01]  /*5a70*/  BPT.TRAP 0x1 ;  /* 0x000000040000795c */ /* 0x000fe20000300000 */
.L_x_104:
[--C-:B------:R-:W-:Y:S01]  /*5a80*/  IMAD R7, R6, 0x8000, R15.reuse ;  /* 0x0000800006077824 */ /* 0x100fe200078e020f */
[----:B------:R-:W-:Y:S01]  /*5a90*/  R2UR UR9, R14 ;  /* 0x000000000e0972ca */ /* 0x000fe200000e0000 */
[----:B------:R-:W-:Y:S01]  /*5aa0*/  IMAD R15, R6, 0x400, R15 ;  /* 0x00000400060f7824 */ /* 0x000fe200078e020f */
[----:B------:R-:W-:Y:S01]  /*5ab0*/  UIADD3 UR4, UP0, UR20, 0xf0, URZ ;  /* 0x000000f014047890 */ /* 0x000fe2000ff1e03f */
[----:B------:R-:W-:Y:S01]  /*5ac0*/  VIADD R4, R4, 0xffffffff ;  /* 0xffffffff04047836 */ /* 0x000fe20000000000 */
[----:B------:R-:W-:Y:S01]  /*5ad0*/  R2UR UR5, R7 ;  /* 0x00000000070572ca */ /* 0x000fe200000e0000 */
[----:B------:R-:W-:Y:S01]  /*5ae0*/  UIADD3 UR22, UP1, UR20, 0x1f0, URZ ;  /* 0x000001f014167890 */ /* 0x000fe2000ff3e03f */
[----:B------:R-:W-:Y:S01]  /*5af0*/  R2UR UR8, R15 ;  /* 0x000000000f0872ca */ /* 0x000fe200000e0000 */
[----:B------:R-:W-:Y:S01]  /*5b00*/  VIADD R6, R6, 0x1 ;  /* 0x0000000106067836 */ /* 0x000fe20000000000 */
[----:B------:R-:W-:Y:S01]  /*5b10*/  R2UR UR11, R19 ;  /* 0x00000000130b72ca */ /* 0x000fe200000e0000 */
[----:B------:R-:W-:Y:S01]  /*5b20*/  UIADD3.X UR23, URZ, UR21, URZ, UP1, !UPT ;  /* 0x000000153f177290 */ /* 0x000fe20008ffe43f */
[C---:B------:R-:W-:Y:S01]  /*5b30*/  R2UR UR10, R21.reuse ;  /* 0x00000000150a72ca */ /* 0x040fe200000e0000 */
[----:B------:R-:W-:Y:S01]  /*5b40*/  UMOV UR6, 0x0 ;  /* 0x0000000000067882 */ /* 0x000fe20000000000 */
[----:B------:R-:W-:Y:S01]  /*5b50*/  R2UR UR12, R8 ;  /* 0x00000000080c72ca */ /* 0x000fe200000e0000 */
[----:B------:R-:W-:Y:S01]  /*5b60*/  UMOV UR7, 0x10000000 ;  /* 0x1000000000077882 */ /* 0x000fe20000000000 */
[----:B------:R-:W-:Y:S01]  /*5b70*/  R2UR UR18, R20 ;  /* 0x00000000141272ca */ /* 0x000fe200000e0000 */
[----:B------:R-:W-:Y:S01]  /*5b80*/  VIADD R21, R21, 0x20 ;  /* 0x0000002015157836 */ /* 0x000fe20000000000 */
[----:B------:R-:W-:Y:S01]  /*5b90*/  ISETP.GT.AND P3, PT, R4, 0x1, PT ;  /* 0x000000010400780c */ /* 0x000fe20003f64270 */
[----:B------:R-:W-:Y:S01]  /*5ba0*/  UIADD3 UR13, UR5, 0x180, URZ ;  /* 0x00000180050d7890 */ /* 0x000fe2000fffe03f */
[----:B------:R-:W-:Y:S01]  /*5bb0*/  ISETP.NE.AND P1, PT, R6, 0x6, PT ;  /* 0x000000060600780c */ /* 0x000fe20003f25270 */
[----:B------:R-:W-:-:S02]  /*5bc0*/  UIADD3.X UR5, URZ, UR21, URZ, UP0, !UPT ;  /* 0x000000153f057290 */ /* 0x000fc400087fe43f */
[----:B------:R-:W-:Y:S01]  /*5bd0*/  UIADD3 UR14, UR8, 0x30180, URZ ;  /* 0x00030180080e7890 */ /* 0x000fe2000fffe03f */
[----:B------:R-:W-:Y:S02]  /*5be0*/  SEL R14, RZ, 0x1, P1 ;  /* 0x00000001ff0e7807 */ /* 0x000fe40000800000 */
[----:B------:R-:W-:Y:S01]  /*5bf0*/  UMOV UR8, UR13 ;  /* 0x0000000d00087c82 */ /* 0x000fe20008000000 */
[----:B------:R-:W-:Y:S02]  /*5c00*/  SEL R6, R6, RZ, P1 ;  /* 0x000000ff06067207 */ /* 0x000fe40000800000 */
[----:B------:R-:W-:Y:S01]  /*5c10*/  LOP3.LUT R5, R5, R14, RZ, 0x3c, !PT ;  /* 0x0000000e05057212 */ /* 0x000fe200078e3cff */
[----:B------:R0:W-:Y:S02]  /*5c20*/  UTMALDG.3D [UR8], [UR4], desc[UR6] ;  /* 0x00000608040075b4 */ /* 0x0001e40008011000 */
[----:B0-----:R-:W-:Y:S01]  /*5c30*/  UMOV UR8, UR14 ;  /* 0x0000000e00087c82 */ /* 0x001fe20008000000 */
[----:B------:R-:W-:-:S02]  /*5c40*/  UMOV UR11, UR18 ;  /* 0x00000012000b7c82 */ /* 0x000fc40008000000 */
[----:B------:R0:W-:Y:S02]  /*5c50*/  UTMALDG.3D [UR8], [UR22], desc[UR6] ;  /* 0x00000608160075b4 */ /* 0x0001e40008011000 */
[----:B0-----:R-:W-:Y:S05]  /*5c60*/  @P3 BRA `(.L_x_105) ;  /* 0xfffffffc00483947 */ /* 0x001fea000383ffff */
.L_x_101:
[----:B------:R-:W-:Y:S05]  /*5c70*/  BSYNC B1 ;  /* 0x0000000000017941 */ /* 0x000fea0003800000 */
.L_x_100:
[----:B------:R-:W-:Y:S01]  /*5c80*/  LOP3.LUT P3, RZ, R13, 0xff, RZ, 0xc0, !PT ;  /* 0x000000ff0dff7812 */ /* 0x000fe2000786c0ff */
[----:B------:R-:W-:Y:S01]  /*5c90*/  IMAD.IADD R12, R3, 0x1, R12 ;  /* 0x00000001030c7824 */ /* 0x000fe200078e020c */
[----:B------:R-:W-:Y:S01]  /*5ca0*/  IADD3 R16, P4, R16, UR36, RZ ;  /* 0x0000002410107c10 */ /* 0x000fe2000ff9e0ff */
[----:B------:R-:W-:Y:S01]  /*5cb0*/  ULDC.64 UR4, c[0x0][0x650] ;  /* 0x0001940000047ab9 */ /* 0x000fe20000000a00 */
[----:B------:R-:W-:Y:S01]  /*5cc0*/  BSSY B1, `(.L_x_106) ;  /* 0x000006a000017945 */ /* 0x000fe20003800000 */
[----:B------:R-:W-:Y:S01]  /*5cd0*/  IMAD.MOV.U32 R19, RZ, RZ, -0x1 ;  /* 0xffffffffff137424 */ /* 0x000fe200078e00ff */
[----:B------:R-:W-:Y:S01]  /*5ce0*/  ISETP.GT.U32.AND P1, PT, R12, 0x5, PT ;  /* 0x000000050c00780c */ /* 0x000fe20003f24070 */
[----:B------:R-:W-:Y:S01]  /*5cf0*/  IMAD.MOV.U32 R20, RZ, RZ, -0x1 ;  /* 0xffffffffff147424 */ /* 0x000fe200078e00ff */
[----:B------:R-:W-:Y:S01]  /*5d00*/  IADD3.X R17, R17, UR40, RZ, P4, !PT ;  /* 0x0000002811117c10 */ /* 0x000fe2000a7fe4ff */
[----:B------:R-:W-:Y:S01]  /*5d10*/  IMAD.MOV.U32 R8, RZ, RZ, -0x1 ;  /* 0xffffffffff087424 */ /* 0x000fe200078e00ff */
[----:B------:R-:W-:-:S02]  /*5d20*/  ISETP.LT.U32.AND P1, PT, R3, 0x6, P1 ;  /* 0x000000060300780c */ /* 0x000fc40000f21070 */
[----:B------:R-:W-:Y:S01]  /*5d30*/  PRMT R13, RZ, 0x7610, R13 ;  /* 0x00007610ff0d7816 */ /* 0x000fe2000000000d */
[----:B------:R-:W0:Y:S01]  /*5d40*/  @P3 S2R R5, SR_CgaCtaId ;  /* 0x0000000000053919 */ /* 0x000e220000008800 */
[----:B------:R-:W-:-:S04]  /*5d50*/  @P3 MOV R4, 0x400 ;  /* 0x0000040000043802 */ /* 0x000fc80000000f00 */
[----:B0-----:R-:W-:Y:S01]  /*5d60*/  @P3 LEA R6, R5, R4, 0x18 ;  /* 0x0000000405063211 */ /* 0x001fe200078ec0ff */
[----:B------:R-:W-:-:S03]  /*5d70*/  IMAD.WIDE.U32 R4, R12, -0x55555555, RZ ;  /* 0xaaaaaaab0c047825 */ /* 0x000fc600078e00ff */
[----:B------:R0:W-:Y:S01]  /*5d80*/  @P3 SYNCS.ARRIVE.TRANS64.A1T0 RZ, [R6+URZ+0x78], RZ ;  /* 0x000078ff06ff39a7 */ /* 0x0001e2000810003f */
[----:B------:R-:W-:Y:S02]  /*5d90*/  ISETP.GE.U32.AND P3, PT, R3, 0x6, PT ;  /* 0x000000060300780c */ /* 0x000fe40003f66070 */
[----:B------:R-:W-:Y:S02]  /*5da0*/  SHF.R.U32.HI R7, RZ, 0x2, R5 ;  /* 0x00000002ff077819 */ /* 0x000fe40000011605 */
[----:B------:R-:W-:Y:S02]  /*5db0*/  SEL R5, RZ, 0x1, !P1 ;  /* 0x00000001ff057807 */ /* 0x000fe40004800000 */
[----:B------:R-:W-:Y:S01]  /*5dc0*/  ISETP.GE.U32.AND P1, PT, R16, UR4, PT ;  /* 0x0000000410007c0c */ /* 0x000fe2000bf26070 */
[----:B------:R-:W-:Y:S01]  /*5dd0*/  IMAD R12, R7, -0x6, R12 ;  /* 0xfffffffa070c7824 */ /* 0x000fe200078e020c */
[----:B------:R-:W-:Y:S02]  /*5de0*/  LOP3.LUT R0, R0, R5, RZ, 0x3c, !PT ;  /* 0x0000000500007212 */ /* 0x000fe400078e3cff */
[----:B------:R-:W-:-:S02]  /*5df0*/  ISETP.GE.U32.AND.EX P1, PT, R17, UR5, PT, P1 ;  /* 0x0000000511007c0c */ /* 0x000fc4000bf26110 */
[----:B------:R-:W-:Y:S02]  /*5e00*/  PRMT R4, RZ, 0x7610, R4 ;  /* 0x00007610ff047816 */ /* 0x000fe40000000004 */
[----:B------:R-:W-:-:S09]  /*5e10*/  @P3 LOP3.LUT R0, R0, 0x1, R7, 0x78, !PT ;  /* 0x0000000100003812 */ /* 0x000fd200078e7807 */
[----:B0-----:R-:W-:Y:S05]  /*5e20*/  @P1 BRA `(.L_x_107) ;  /* 0x00000004004c1947 */ /* 0x001fea0003800000 */
[----:B------:R-:W-:Y:S01]  /*5e30*/  ULDC.64 UR4, c[0x0][0x628] ;  /* 0x00018a0000047ab9 */ /* 0x000fe20000000a00 */
[----:B------:R-:W0:Y:S01]  /*5e40*/  S2R R15, SR_CTAID.X ;  /* 0x00000000000f7919 */ /* 0x000e220000002500 */
[----:B------:R-:W-:Y:S01]  /*5e50*/  ISETP.NE.U32.AND P1, PT, RZ, UR4, PT ;  /* 0x00000004ff007c0c */ /* 0x000fe2000bf25070 */
[----:B------:R-:W-:Y:S01]  /*5e60*/  ULDC UR7, c[0x0][0x630] ;  /* 0x00018c0000077ab9 */ /* 0x000fe20000000800 */
[----:B------:R-:W-:Y:S01]  /*5e70*/  IMAD.MOV.U32 R4, RZ, RZ, R16 ;  /* 0x000000ffff047224 */ /* 0x000fe200078e0010 */
[----:B------:R-:W1:Y:S01]  /*5e80*/  S2R R14, SR_CTAID.Y ;  /* 0x00000000000e7919 */ /* 0x000e620000002600 */
[----:B------:R-:W-:Y:S01]  /*5e90*/  ISETP.NE.AND.EX P1, PT, RZ, UR5, PT, P1 ;  /* 0x00000005ff007c0c */ /* 0x000fe2000bf25310 */
[----:B------:R-:W-:-:S12]  /*5ea0*/  IMAD.MOV.U32 R5, RZ, RZ, R17 ;  /* 0x000000ffff057224 */ /* 0x000fd800078e0011 */
[----:B------:R-:W-:Y:S05]  /*5eb0*/  @!P1 BRA `(.L_x_108) ;  /* 0x0000000000289947 */ /* 0x000fea0003800000 */
[----:B------:R-:W-:Y:S02]  /*5ec0*/  ULDC UR6, c[0x0][0x634] ;  /* 0x00018d0000067ab9 */ /* 0x000fe40000000800 */
[----:B------:R-:W-:-:S05]  /*5ed0*/  IADD3 R9, P1, R16, UR6, RZ ;  /* 0x0000000610097c10 */ /* 0x000fca000ff3e0ff */
[----:B------:R-:W-:-:S04]  /*5ee0*/  IMAD.X R19, RZ, RZ, R17, P1 ;  /* 0x000000ffff137224 */ /* 0x000fc800008e0611 */
[----:B------:R-:W-:-:S04]  /*5ef0*/  IMAD.WIDE.U32 R6, R19, UR4, RZ ;  /* 0x0000000413067c25 */ /* 0x000fc8000f8e00ff */
[----:B------:R-:W-:-:S04]  /*5f00*/  IMAD.WIDE.U32 R6, P1, R9, UR5, R6 ;  /* 0x0000000509067c25 */ /* 0x000fc8000f820006 */
[----:B------:R-:W-:-:S04]  /*5f10*/  IMAD.WIDE.U32 R8, R9, UR4, RZ ;  /* 0x0000000409087c25 */ /* 0x000fc8000f8e00ff */
[----:B------:R-:W-:Y:S01]  /*5f20*/  IMAD.X R5, RZ, RZ, RZ, P1 ;  /* 0x000000ffff057224 */ /* 0x000fe200008e06ff */
[----:B------:R-:W-:Y:S01]  /*5f30*/  IADD3 RZ, P1, R9, R6, RZ ;  /* 0x0000000609ff7210 */ /* 0x000fe20007f3e0ff */
[----:B------:R-:W-:-:S04]  /*5f40*/  IMAD.MOV.U32 R4, RZ, RZ, R7 ;  /* 0x000000ffff047224 */ /* 0x000fc800078e0007 */
[----:B------:R-:W-:-:S08]  /*5f50*/  IMAD.WIDE.U32.X R4, R19, UR5, R4, P1 ;  /* 0x0000000513047c25 */ /* 0x000fd000088e0404 */
.L_x_108:
[--C-:B------:R-:W-:Y:S01]  /*5f60*/  SHF.R.U64 R8, R4, UR7, R5.reuse ;  /* 0x0000000704087c19 */ /* 0x100fe20008001205 */
[----:B------:R-:W-:Y:S01]  /*5f70*/  ULDC.64 UR4, c[0x0][0x620] ;  /* 0x0001880000047ab9 */ /* 0x000fe20000000a00 */
[----:B------:R-:W-:Y:S01]  /*5f80*/  SHF.R.U32.HI R4, RZ, UR7, R5 ;  /* 0x00000007ff047c19 */ /* 0x000fe20008011605 */
[----:B------:R-:W2:Y:S01]  /*5f90*/  LDC R24, c[0x0][0x144] ;  /* 0x00005100ff187b82 */ /* 0x000ea20000000800 */
[----:B------:R-:W-:Y:S01]  /*5fa0*/  IADD3 R7, P1, RZ, -R8, RZ ;  /* 0x80000008ff077210 */ /* 0x000fe20007f3e0ff */
[----:B------:R-:W-:Y:S01]  /*5fb0*/  ULDC.64 UR8, c[0x0][0x640] ;  /* 0x0001900000087ab9 */ /* 0x000fe20000000a00 */
[----:B0-----:R-:W-:Y:S01]  /*5fc0*/  I2FP.F32.U32 R9, R15 ;  /* 0x0000000f00097245 */ /* 0x001fe20000201000 */
[----:B------:R-:W-:Y:S02]  /*5fd0*/  ULDC UR6, c[0x0][0x608] ;  /* 0x0001820000067ab9 */ /* 0x000fe40000000800 */
[----:B------:R-:W-:Y:S01]  /*5fe0*/  IMAD.X R4, RZ, RZ, ~R4, P1 ;  /* 0x000000ffff047224 */ /* 0x000fe200008e0e04 */
[----:B------:R-:W-:Y:S01]  /*5ff0*/  ISETP.NE.U32.AND P1, PT, RZ, UR8, PT ;  /* 0x00000008ff007c0c */ /* 0x000fe2000bf25070 */
[----:B------:R-:W0:Y:S02]  /*6000*/  LDC R21, c[0x0][0x148] ;  /* 0x00005200ff157b82 */ /* 0x000e240000000800 */
[----:B------:R-:W-:Y:S01]  /*6010*/  IMAD R6, R4, UR4, RZ ;  /* 0x0000000404067c24 */ /* 0x000fe2000f8e02ff */
[----:B------:R-:W-:Y:S01]  /*6020*/  ISETP.NE.AND.EX P1, PT, RZ, UR9, PT, P1 ;  /* 0x00000009ff007c0c */ /* 0x000fe2000bf25310 */
[----:B------:R-:W-:Y:S01]  /*6030*/  IMAD.WIDE.U32 R4, R7, UR4, R16 ;  /* 0x0000000407047c25 */ /* 0x000fe2000f8e0010 */
[----:B------:R-:W-:-:S03]  /*6040*/  ULDC UR4, c[0x0][0x150] ;  /* 0x0000540000047ab9 */ /* 0x000fc60000000800 */
[----:B------:R-:W-:Y:S02]  /*6050*/  IMAD R7, R7, UR5, R6 ;  /* 0x0000000507077c24 */ /* 0x000fe4000f8e0206 */
[----:B------:R-:W-:Y:S01]  /*6060*/  FMUL R6, R9, UR4 ;  /* 0x0000000409067c20 */ /* 0x000fe20008400000 */
[----:B------:R-:W-:Y:S01]  /*6070*/  ULDC UR4, c[0x0][0x618] ;  /* 0x0001860000047ab9 */ /* 0x000fe20000000800 */
[----:B------:R-:W-:Y:S01]  /*6080*/  ULDC UR5, c[0x0][0x154] ;  /* 0x0000550000057ab9 */ /* 0x000fe20000000800 */
[----:B------:R-:W-:-:S03]  /*6090*/  IMAD.IADD R5, R5, 0x1, R7 ;  /* 0x0000000105057824 */ /* 0x000fc600078e0207 */
[----:B------:R-:W3:Y:S02]  /*60a0*/  F2I.U32.TRUNC.NTZ R6, R6 ;  /* 0x0000000600067305 */ /* 0x000ee4000020f000 */
[----:B------:R-:W-:Y:S02]  /*60b0*/  SHF.R.U64 R9, R4, UR4, R5 ;  /* 0x0000000404097c19 */ /* 0x000fe40008001205 */
[----:B-1----:R-:W-:-:S05]  /*60c0*/  I2FP.F32.U32 R4, R14 ;  /* 0x0000000e00047245 */ /* 0x002fca0000201000 */
[----:B------:R-:W-:Y:S01]  /*60d0*/  FMUL R22, R4, UR5 ;  /* 0x0000000504167c20 */ /* 0x000fe20008400000 */
[----:B------:R-:W-:Y:S01]  /*60e0*/  SHF.R.U32.HI R4, RZ, UR4, R5 ;  /* 0x00000004ff047c19 */ /* 0x000fe20008011605 */
[----:B------:R-:W-:-:S03]  /*60f0*/  ULDC UR4, c[0x0][0x658] ;  /* 0x0001960000047ab9 */ /* 0x000fc60000000800 */
[--C-:B------:R-:W-:Y:S01]  /*6100*/  SHF.R.U64 R20, R9, UR6, R4.reuse ;  /* 0x0000000609147c19 */ /* 0x100fe20008001204 */
[----:B------:R-:W1:Y:S01]  /*6110*/  F2I.U32.TRUNC.NTZ R22, R22 ;  /* 0x0000001600167305 */ /* 0x000e62000020f000 */
[----:B------:R-:W-:Y:S01]  /*6120*/  SHF.R.U32.HI R5, RZ, UR6, R4 ;  /* 0x00000006ff057c19 */ /* 0x000fe20008011604 */
[----:B---3--:R-:W-:-:S03]  /*6130*/  IMAD.MOV R6, RZ, RZ, -R6 ;  /* 0x000000ffff067224 */ /* 0x008fc600078e0a06 */
[----:B------:R-:W-:Y:S01]  /*6140*/  SHF.R.U64 R19, R20, UR4, R5 ;  /* 0x0000000414137c19 */ /* 0x000fe20008001205 */
[----:B--2---:R-:W-:Y:S01]  /*6150*/  IMAD R15, R24, R6, R15 ;  /* 0x00000006180f7224 */ /* 0x004fe200078e020f */
[----:B------:R-:W-:-:S03]  /*6160*/  SHF.R.U32.HI R23, RZ, UR4, R5 ;  /* 0x00000004ff177c19 */ /* 0x000fc60008011605 */
[----:B------:R-:W-:Y:S02]  /*6170*/  IMAD.MOV.U32 R4, RZ, RZ, R19 ;  /* 0x000000ffff047224 */ /* 0x000fe400078e0013 */
[----:B------:R-:W-:Y:S01]  /*6180*/  IMAD.MOV.U32 R5, RZ, RZ, R23 ;  /* 0x000000ffff057224 */ /* 0x000fe200078e0017 */
[----:B-1----:R-:W-:Y:S06]  /*6190*/  @!P1 BRA `(.L_x_109) ;  /* 0x0000000000289947 */ /* 0x002fec0003800000 */
[----:B------:R-:W-:Y:S02]  /*61a0*/  ULDC UR4, c[0x0][0x64c] ;  /* 0x0001930000047ab9 */ /* 0x000fe40000000800 */
[----:B------:R-:W-:-:S05]  /*61b0*/  IADD3 R5, P1, R19, UR4, RZ ;  /* 0x0000000413057c10 */ /* 0x000fca000ff3e0ff */
[----:B------:R-:W-:-:S04]  /*61c0*/  IMAD.X R23, RZ, RZ, R23, P1 ;  /* 0x000000ffff177224 */ /* 0x000fc800008e0617 */
[----:B------:R-:W-:-:S04]  /*61d0*/  IMAD.WIDE.U32 R6, R23, UR8, RZ ;  /* 0x0000000817067c25 */ /* 0x000fc8000f8e00ff */
[----:B------:R-:W-:-:S04]  /*61e0*/  IMAD.WIDE.U32 R6, P1, R5, UR9, R6 ;  /* 0x0000000905067c25 */ /* 0x000fc8000f820006 */
[----:B------:R-:W-:-:S04]  /*61f0*/  IMAD.WIDE.U32 R4, R5, UR8, RZ ;  /* 0x0000000805047c25 */ /* 0x000fc8000f8e00ff */
[----:B------:R-:W-:Y:S01]  /*6200*/  IMAD.MOV.U32 R4, RZ, RZ, R7 ;  /* 0x000000ffff047224 */ /* 0x000fe200078e0007 */
[----:B------:R-:W-:Y:S01]  /*6210*/  IADD3 RZ, P3, R5, R6, RZ ;  /* 0x0000000605ff7210 */ /* 0x000fe20007f7e0ff */
[----:B------:R-:W-:-:S04]  /*6220*/  IMAD.X R5, RZ, RZ, RZ, P1 ;  /* 0x000000ffff057224 */ /* 0x000fc800008e06ff */
[----:B------:R-:W-:-:S08]  /*6230*/  IMAD.WIDE.U32.X R4, R23, UR9, R4, P3 ;  /* 0x0000000917047c25 */ /* 0x000fd000098e0404 */
.L_x_109:
[----:B------:R-:W-:Y:S01]  /*6240*/  ISETP.NE.AND P1, PT, R2, 0x1, PT ;  /* 0x000000010200780c */ /* 0x000fe20003f25270 */
[----:B------:R-:W-:Y:S01]  /*6250*/  ULDC UR4, c[0x0][0x648] ;  /* 0x0001920000047ab9 */ /* 0x000fe20000000800 */
[----:B------:R-:W-:Y:S01]  /*6260*/  LOP3.LUT R20, R20, UR16, RZ, 0xc0, !PT ;  /* 0x0000001014147c12 */ /* 0x000fe2000f8ec0ff */
[----:B------:R-:W-:Y:S01]  /*6270*/  IMAD.MOV R22, RZ, RZ, -R22 ;  /* 0x000000ffff167224 */ /* 0x000fe200078e0a16 */
[----:B------:R-:W-:Y:S01]  /*6280*/  SHF.R.U64 R5, R4, UR4, R5 ;  /* 0x0000000404057c19 */ /* 0x000fe20008001205 */
[----:B------:R-:W-:Y:S01]  /*6290*/  ULDC UR4, c[0x0][0x638] ;  /* 0x00018e0000047ab9 */ /* 0x000fe20000000800 */
[----:B------:R-:W-:Y:S01]  /*62a0*/  LOP3.LUT R6, R9, UR15, RZ, 0xc0, !PT ;  /* 0x0000000f09067c12 */ /* 0x000fe2000f8ec0ff */
[----:B------:R-:W-:Y:S02]  /*62b0*/  ULDC UR5, c[0x0][0x610] ;  /* 0x0001840000057ab9 */ /* 0x000fe40000000800 */
[----:B------:R-:W-:Y:S02]  /*62c0*/  IMAD.MOV R4, RZ, RZ, -R5 ;  /* 0x000000ffff047224 */ /* 0x000fe400078e0a05 */
[----:B------:R-:W-:-:S02]  /*62d0*/  IMAD R20, R5, UR17, R20 ;  /* 0x0000001105147c24 */ /* 0x000fc4000f8e0214 */
[----:B0-----:R-:W-:Y:S02]  /*62e0*/  @P1 IMAD R15, R21, R22, R14 ;  /* 0x00000016150f1224 */ /* 0x001fe400078e020e */
[----:B------:R-:W-:Y:S01]  /*62f0*/  IMAD R19, R4, UR4, R19 ;  /* 0x0000000404137c24 */ /* 0x000fe2000f8e0213 */
[----:B------:R-:W-:Y:S01]  /*6300*/  ULDC UR4, c[0x0][0x600] ;  /* 0x0001800000047ab9 */ /* 0x000fe20000000800 */
[----:B------:R-:W-:Y:S02]  /*6310*/  IMAD R15, R20, UR5, R15 ;  /* 0x00000005140f7c24 */ /* 0x000fe4000f8e020f */
[----:B------:R-:W-:Y:S02]  /*6320*/  IMAD R6, R19, UR4, R6 ;  /* 0x0000000413067c24 */ /* 0x000fe4000f8e0206 */
[----:B------:R-:W-:-:S03]  /*6330*/  IMAD.MOV.U32 R4, RZ, RZ, 0x1 ;  /* 0x00000001ff047424 */ /* 0x000fc600078e00ff */
[----:B------:R-:W-:Y:S02]  /*6340*/  SEL R20, R6, R15, !P1 ;  /* 0x0000000f06147207 */ /* 0x000fe40004800000 */
[----:B------:R-:W-:-:S07]  /*6350*/  SEL R19, R15, R6, !P1 ;  /* 0x000000060f137207 */ /* 0x000fce0004800000 */
.L_x_107:
[----:B------:R-:W-:Y:S05]  /*6360*/  BSYNC B1 ;  /* 0x0000000000017941 */ /* 0x000fea0003800000 */
.L_x_106:
[----:B------:R-:W-:-:S13]  /*6370*/  LOP3.LUT P1, RZ, R4, 0xff, RZ, 0xc0, !PT ;  /* 0x000000ff04ff7812 */ /* 0x000fda000782c0ff */
[----:B------:R-:W-:Y:S05]  /*6380*/  @P1 BRA `(.L_x_110) ;  /* 0xfffffff4004c1947 */ /* 0x000fea000383ffff */
[----:B------:R-:W-:Y:S05]  /*6390*/  BSYNC B0 ;  /* 0x0000000000007941 */ /* 0x000fea0003800000 */
.L_x_98:
[----:B------:R-:W-:-:S03]  /*63a0*/  UMOV UR4, 0xffffffff ;  /* 0xffffffff00047882 */ /* 0x000fc60000000000 */
[----:B------:R-:W-:Y:S05]  /*63b0*/  BRA.DIV UR4, `(.L_x_111) ;  /* 0x0000000604607947 */ /* 0x000fea000b800000 */
[----:B------:R-:W-:-:S13]  /*63c0*/  ELECT P6, URZ, PT ;  /* 0x00000000003f782f */ /* 0x000fda00038c0000 */
.L_x_127:
[----:B------:R-:W-:Y:S04]  /*63d0*/  BSSY B0, `(.L_x_112) ;  /* 0x000003d000007945 */ /* 0x000fe80003800000 */
[----:B------:R-:W-:Y:S05]  /*63e0*/  @!P6 BRA `(.L_x_113) ;  /* 0x0000000000ece947 */ /* 0x000fea0003800000 */
[----:B------:R-:W-:-:S04]  /*63f0*/  LOP3.LUT R18, R18, 0x2, RZ, 0xfc, !PT ;  /* 0x0000000212127812 */ /* 0x000fc800078efcff */
[----:B------:R-:W-:-:S13]  /*6400*/  ISETP.NE.AND P0, PT, R18, 0x3, PT ;  /* 0x000000031200780c */ /* 0x000fda0003f05270 */
[----:B------:R-:W-:Y:S05]  /*6410*/  @!P0 BRA `(.L_x_114) ;  /* 0x0000000000048947 */ /* 0x000fea0003800000 */
[----:B------:R-:W-:Y:S01]  /*6420*/  BPT.TRAP 0x1 ;  /* 0x000000040000795c */ /* 0x000fe20000300000 */
.L_x_114:
[----:B------:R-:W0:Y:S01]  /*6430*/  S2R R3, SR_CgaCtaId ;  /* 0x0000000000037919 */ /* 0x000e220000008800 */
[----:B------:R-:W-:-:S04]  /*6440*/  MOV R2, 0x400 ;  /* 0x0000040000027802 */ /* 0x000fc80000000f00 */
[----:B0-----:R-:W-:Y:S02]  /*6450*/  LEA R3, R3, R2, 0x18 ;  /* 0x0000000203037211 */ /* 0x001fe400078ec0ff */
[----:B------:R-:W-:-:S03]  /*6460*/  SHF.L.U32 R2, R0, 0x1f, RZ ;  /* 0x0000001f00027819 */ /* 0x000fc600000006ff */
[----:B------:R-:W-:-:S04]  /*6470*/  VIADD R3, R3, 0x30 ;  /* 0x0000003003037836 */ /* 0x000fc80000000000 */
[C---:B------:R-:W-:Y:S02]  /*6480*/  IMAD R7, R12.reuse, 0x8, R3 ;  /* 0x000000080c077824 */ /* 0x040fe400078e0203 */
[----:B------:R-:W-:Y:S02]  /*6490*/  VIADD R12, R12, 0x1 ;  /* 0x000000010c0c7836 */ /* 0x000fe40000000000 */
[----:B------:R-:W0:Y:S03]  /*64a0*/  SYNCS.PHASECHK.TRANS64.TRYWAIT P0, [R7+URZ], R2 ;  /* 0x00000002070075a7 */ /* 0x000e26000800017f */
[----:B------:R-:W-:-:S04]  /*64b0*/  ISETP.NE.AND P1, PT, R12, 0x6, PT ;  /* 0x000000060c00780c */ /* 0x000fc80003f25270 */
[----:B------:R-:W-:Y:S02]  /*64c0*/  SEL R5, RZ, 0x1, P1 ;  /* 0x00000001ff057807 */ /* 0x000fe40000800000 */
[----:B------:R-:W-:Y:S02]  /*64d0*/  SEL R12, R12, RZ, P1 ;  /* 0x000000ff0c0c7207 */ /* 0x000fe40000800000 */
[----:B------:R-:W-:-:S03]  /*64e0*/  LOP3.LUT R5, R0, R5, RZ, 0x3c, !PT ;  /* 0x0000000500057212 */ /* 0x000fc600078e3cff */
[----:B------:R-:W-:Y:S01]  /*64f0*/  IMAD R9, R12, 0x8, R3 ;  /* 0x000000080c097824 */ /* 0x000fe200078e0203 */
[----:B------:R-:W-:Y:S01]  /*6500*/  SHF.L.U32 R4, R5, 0x1f, RZ ;  /* 0x0000001f05047819 */ /* 0x000fe200000006ff */
[----:B0-----:R-:W-:Y:S06]  /*6510*/  @!P0 BRA `(.L_x_115) ;  /* 0x0000000400288947 */ /* 0x001fec0003800000 */
.L_x_128:
[----:B------:R-:W1:Y:S01]  /*6520*/  SYNCS.PHASECHK.TRANS64.TRYWAIT P0, [R9+URZ], R4 ;  /* 0x00000004090075a7 */ /* 0x000e62000800017f */
[----:B------:R-:W-:-:S05]  /*6530*/  VIADD R0, R12, 0x1 ;  /* 0x000000010c007836 */ /* 0x000fca0000000000 */
[----:B------:R-:W-:-:S04]  /*6540*/  ISETP.NE.AND P1, PT, R0, 0x6, PT ;  /* 0x000000060000780c */ /* 0x000fc80003f25270 */
[----:B0-----:R-:W-:Y:S02]  /*6550*/  SEL R2, RZ, 0x1, P1 ;  /* 0x00000001ff027807 */ /* 0x001fe40000800000 */
[----:B------:R-:W-:Y:S02]  /*6560*/  SEL R0, R0, RZ, P1 ;  /* 0x000000ff00007207 */ /* 0x000fe40000800000 */
[----:B------:R-:W-:-:S03]  /*6570*/  LOP3.LUT R7, R5, R2, RZ, 0x3c, !PT ;  /* 0x0000000205077212 */ /* 0x000fc600078e3cff */
[----:B------:R-:W-:Y:S01]  /*6580*/  IMAD R6, R0, 0x8, R3 ;  /* 0x0000000800067824 */ /* 0x000fe200078e0203 */
[----:B------:R-:W-:Y:S01]  /*6590*/  SHF.L.U32 R5, R7, 0x1f, RZ ;  /* 0x0000001f07057819 */ /* 0x000fe200000006ff */
[----:B-1----:R-:W-:Y:S06]  /*65a0*/  @!P0 BRA `(.L_x_116) ;  /* 0x0000000400188947 */ /* 0x002fec0003800000 */
.L_x_129:
[----:B------:R-:W1:Y:S01]  /*65b0*/  SYNCS.PHASECHK.TRANS64.TRYWAIT P0, [R6+URZ], R5 ;  /* 0x00000005060075a7 */ /* 0x000e62000800017f */
[----:B------:R-:W-:-:S05]  /*65c0*/  VIADD R0, R0, 0x1 ;  /* 0x0000000100007836 */ /* 0x000fca0000000000 */
[----:B------:R-:W-:-:S04]  /*65d0*/  ISETP.NE.AND P1, PT, R0, 0x6, PT ;  /* 0x000000060000780c */ /* 0x000fc80003f25270 */
[----:B------:R-:W-:Y:S02]  /*65e0*/  SEL R2, RZ, 0x1, P1 ;  /* 0x00000001ff027807 */ /* 0x000fe40000800000 */
[----:B------:R-:W-:Y:S02]  /*65f0*/  SEL R0, R0, RZ, P1 ;  /* 0x000000ff00007207 */ /* 0x000fe40000800000 */
[----:B------:R-:W-:-:S03]  /*6600*/  LOP3.LUT R7, R7, R2, RZ, 0x3c, !PT ;  /* 0x0000000207077212 */ /* 0x000fc600078e3cff */
[----:B0-----:R-:W-:Y:S01]  /*6610*/  IMAD R9, R0, 0x8, R3 ;  /* 0x0000000800097824 */ /* 0x001fe200078e0203 */
[----:B------:R-:W-:Y:S01]  /*6620*/  SHF.L.U32 R4, R7, 0x1f, RZ ;  /* 0x0000001f07047819 */ /* 0x000fe200000006ff */
[----:B-1----:R-:W-:Y:S06]  /*6630*/  @!P0 BRA `(.L_x_117) ;  /* 0x0000000400088947 */ /* 0x002fec0003800000 */
.L_x_130:
        /* <DEDUP_REMOVED lines=9> */
.L_x_131:
[----:B------:R-:W1:Y:S01]  /*66d0*/  SYNCS.PHASECHK.TRANS64.TRYWAIT P0, [R6+URZ], R5 ;  /* 0x00000005060075a7 */ /* 0x000e62000800017f */
[----:B------:R-:W-:-:S05]  /*66e0*/  VIADD R0, R0, 0x1 ;  /* 0x0000000100007836 */ /* 0x000fca0000000000 */
[----:B------:R-:W-:-:S04]  /*66f0*/  ISETP.NE.AND P1, PT, R0, 0x6, PT ;  /* 0x000000060000780c */ /* 0x000fc80003f25270 */
[----:B------:R-:W-:Y:S02]  /*6700*/  SEL R2, RZ, 0x1, P1 ;  /* 0x00000001ff027807 */ /* 0x000fe40000800000 */
[----:B------:R-:W-:Y:S02]  /*6710*/  SEL R0, R0, RZ, P1 ;  /* 0x000000ff00007207 */ /* 0x000fe40000800000 */
[----:B------:R-:W-:Y:S01]  /*6720*/  LOP3.LUT R2, R7, R2, RZ, 0x3c, !PT ;  /* 0x0000000207027212 */ /* 0x000fe200078e3cff */
[----:B-1----:R-:W-:Y:S06]  /*6730*/  @!P0 BRA `(.L_x_119) ;  /* 0x0000000000f08947 */ /* 0x002fec0003800000 */
.L_x_132:
[----:B------:R-:W-:Y:S01]  /*6740*/  IMAD R3, R0, 0x8, R3 ;  /* 0x0000000800037824 */ /* 0x000fe200078e0203 */
[----:B------:R-:W-:-:S07]  /*6750*/  SHF.L.U32 R0, R2, 0x1f, RZ ;  /* 0x0000001f02007819 */ /* 0x000fce00000006ff */
.L_x_120:
[----:B--2---:R2:W3:Y:S02]  /*6760*/  SYNCS.PHASECHK.TRANS64.TRYWAIT P0, [R3+URZ], R0 ;  /* 0x00000000030075a7 */ /* 0x0044e4000800017f */
[----:B---3--:R-:W-:Y:S05]  /*6770*/  @!P0 NANOSLEEP.SYNCS 0x989680 ;  /* 0x009896800000895d */ /* 0x008fea0003900000 */
[----:B------:R-:W3:Y:S02]  /*6780*/  @!P0 SYNCS.PHASECHK.TRANS64 P0, [R3+URZ], R0 ;  /* 0x00000000030085a7 */ /* 0x000ee4000800007f */
[----:B---3--:R-:W-:Y:S05]  /*6790*/  @!P0 BRA `(.L_x_120) ;  /* 0xfffffffc00f08947 */ /* 0x008fea000383ffff */
.L_x_113:
[----:B------:R-:W-:Y:S05]  /*67a0*/  BSYNC B0 ;  /* 0x0000000000007941 */ /* 0x000fea0003800000 */
.L_x_112:
[----:B------:R-:W-:Y:S05]  /*67b0*/  EXIT ;  /* 0x000000000000794d */ /* 0x000fea0003800000 */
.L_x_17:
[----:B-1----:R1:W2:Y:S02]  /*67c0*/  SYNCS.PHASECHK.TRANS64.TRYWAIT P1, [R3+URZ], R0 ;  /* 0x00000000030075a7 */ /* 0x0022a4000802017f */
[----:B--2---:R-:W-:Y:S05]  /*67d0*/  @!P1 NANOSLEEP.SYNCS 0x989680 ;  /* 0x009896800000995d */ /* 0x004fea0003900000 */
[----:B------:R-:W2:Y:S02]  /*67e0*/  @!P1 SYNCS.PHASECHK.TRANS64 P1, [R3+URZ], R0 ;  /* 0x00000000030095a7 */ /* 0x000ea4000802007f */
[----:B--2---:R-:W-:Y:S05]  /*67f0*/  @!P1 BRA `(.L_x_17) ;  /* 0xfffffffc00f09947 */ /* 0x004fea000383ffff */
[----:B------:R-:W-:Y:S05]  /*6800*/  BRA `(.L_x_16) ;  /* 0xffffffac005c7947 */ /* 0x000fea000383ffff */
.L_x_22:
[----:B-1----:R-:W-:-:S04]  /*6810*/  IMAD.U32 R4, RZ, RZ, UR4 ;  /* 0x00000004ff047e24 */ /* 0x002fc8000f8e00ff */
[----:B------:R1:W2:Y:S03]  /*6820*/  SYNCS.PHASECHK.TRANS64.TRYWAIT P1, [R4+URZ], R3 ;  /* 0x00000003040075a7 */ /* 0x0002a6000802017f */
[----:B--2---:R-:W-:Y:S05]  /*6830*/  @!P1 NANOSLEEP.SYNCS 0x989680 ;  /* 0x009896800000995d */ /* 0x004fea0003900000 */
[----:B------:R-:W2:Y:S02]  /*6840*/  @!P1 SYNCS.PHASECHK.TRANS64 P1, [R4+URZ], R3 ;  /* 0x00000003040095a7 */ /* 0x000ea4000802007f */
[----:B--2---:R-:W-:Y:S05]  /*6850*/  @!P1 BRA `(.L_x_22) ;  /* 0xfffffffc00ec9947 */ /* 0x004fea000383ffff */
[----:B------:R-:W-:Y:S05]  /*6860*/  BRA `(.L_x_21) ;  /* 0xffffffb000747947 */ /* 0x000fea000383ffff */
.L_x_99:
[----:B------:R-:W-:Y:S01]  /*6870*/  BSSY B1, `(.L_x_121) ;  /* 0x0000006000017945 */ /* 0x000fe20003800000 */
[----:B------:R-:W-:-:S07]  /*6880*/  IMAD.MOV.U32 R15, RZ, RZ, -0x1 ;  /* 0xffffffffff0f7424 */ /* 0x000fce00078e00ff */
[----:B------:R-:W-:Y:S05]  /*6890*/  WARPSYNC.COLLECTIVE R15, `(.L_x_122) ;  /* 0x000000000f0c7348 */ /* 0x000fea0003c00000 */
[----:B------:R-:W-:Y:S02]  /*68a0*/  ELECT P6, UR62, PT ;  /* 0x00000000003e782f */ /* 0x000fe400038c0000 */
[----:B------:R-:W-:Y:S01]  /*68b0*/  MOV R14, UR62 ;  /* 0x0000003e000e7c02 */ /* 0x000fe20008000f00 */
[----:B------:R-:W-:Y:S10]  /*68c0*/  ENDCOLLECTIVE ;  /* 0x000000000000791b */ /* 0x000ff40003800000 */
.L_x_122:
[----:B------:R-:W-:Y:S05]  /*68d0*/  BSYNC B1 ;  /* 0x0000000000017941 */ /* 0x000fea0003800000 */
.L_x_121:
[----:B------:R-:W-:Y:S05]  /*68e0*/  BRA `(.L_x_123) ;  /* 0xfffffff000007947 */ /* 0x000fea000383ffff */
.L_x_102:
[----:B0-----:R0:W1:Y:S02]  /*68f0*/  SYNCS.PHASECHK.TRANS64.TRYWAIT P1, [R14+URZ+0x30], R7 ;  /* 0x000030070e0075a7 */ /* 0x001064000802017f */
[----:B-1----:R-:W-:Y:S05]  /*6900*/  @!P1 NANOSLEEP.SYNCS 0x989680 ;  /* 0x009896800000995d */ /* 0x002fea0003900000 */
[----:B------:R-:W1:Y:S02]  /*6910*/  @!P1 SYNCS.PHASECHK.TRANS64 P1, [R14+URZ+0x30], R7 ;  /* 0x000030070e0095a7 */ /* 0x000e64000802007f */
[----:B-1----:R-:W-:Y:S05]  /*6920*/  @!P1 BRA `(.L_x_102) ;  /* 0xfffffffc00f09947 */ /* 0x002fea000383ffff */
[----:B------:R-:W-:Y:S05]  /*6930*/  BRA `(.L_x_124) ;  /* 0xfffffff000347947 */ /* 0x000fea000383ffff */
.L_x_111:
[----:B------:R-:W-:Y:S01]  /*6940*/  BSSY B0, `(.L_x_125) ;  /* 0x0000006000007945 */ /* 0x000fe20003800000 */
[----:B------:R-:W-:-:S07]  /*6950*/  IMAD.MOV.U32 R15, RZ, RZ, -0x1 ;  /* 0xffffffffff0f7424 */ /* 0x000fce00078e00ff */
[----:B------:R-:W-:Y:S05]  /*6960*/  WARPSYNC.COLLECTIVE R15, `(.L_x_126) ;  /* 0x000000000f0c7348 */ /* 0x000fea0003c00000 */
[----:B------:R-:W-:Y:S02]  /*6970*/  ELECT P6, UR62, PT ;  /* 0x00000000003e782f */ /* 0x000fe400038c0000 */
[----:B------:R-:W-:Y:S01]  /*6980*/  MOV R14, UR62 ;  /* 0x0000003e000e7c02 */ /* 0x000fe20008000f00 */
[----:B------:R-:W-:Y:S10]  /*6990*/  ENDCOLLECTIVE ;  /* 0x000000000000791b */ /* 0x000ff40003800000 */
.L_x_126:
[----:B------:R-:W-:Y:S05]  /*69a0*/  BSYNC B0 ;  /* 0x0000000000007941 */ /* 0x000fea0003800000 */
.L_x_125:
[----:B------:R-:W-:Y:S05]  /*69b0*/  BRA `(.L_x_127) ;  /* 0xfffffff800847947 */ /* 0x000fea000383ffff */
.L_x_115:
[----:B0-----:R0:W1:Y:S02]  /*69c0*/  SYNCS.PHASECHK.TRANS64.TRYWAIT P0, [R7+URZ], R2 ;  /* 0x00000002070075a7 */ /* 0x001064000800017f */
[----:B-1----:R-:W-:Y:S05]  /*69d0*/  @!P0 NANOSLEEP.SYNCS 0x989680 ;  /* 0x009896800000895d */ /* 0x002fea0003900000 */
[----:B------:R-:W1:Y:S02]  /*69e0*/  @!P0 SYNCS.PHASECHK.TRANS64 P0, [R7+URZ], R2 ;  /* 0x00000002070085a7 */ /* 0x000e64000800007f */
[----:B-1----:R-:W-:Y:S05]  /*69f0*/  @!P0 BRA `(.L_x_115) ;  /* 0xfffffffc00f08947 */ /* 0x002fea000383ffff */
[----:B------:R-:W-:Y:S05]  /*6a00*/  BRA `(.L_x_128) ;  /* 0xfffffff800c47947 */ /* 0x000fea000383ffff */
.L_x_116:
[----:B0-----:R0:W1:Y:S02]  /*6a10*/  SYNCS.PHASECHK.TRANS64.TRYWAIT P0, [R9+URZ], R4 ;  /* 0x00000004090075a7 */ /* 0x001064000800017f */
[----:B-1----:R-:W-:Y:S05]  /*6a20*/  @!P0 NANOSLEEP.SYNCS 0x989680 ;  /* 0x009896800000895d */ /* 0x002fea0003900000 */
[----:B------:R-:W1:Y:S02]  /*6a30*/  @!P0 SYNCS.PHASECHK.TRANS64 P0, [R9+URZ], R4 ;  /* 0x00000004090085a7 */ /* 0x000e64000800007f */
[----:B-1----:R-:W-:Y:S05]  /*6a40*/  @!P0 BRA `(.L_x_116) ;  /* 0xfffffffc00f08947 */ /* 0x002fea000383ffff */
[----:B------:R-:W-:Y:S05]  /*6a50*/  BRA `(.L_x_129) ;  /* 0xfffffff800d47947 */ /* 0x000fea000383ffff */
.L_x_117:
[----:B0-----:R0:W1:Y:S02]  /*6a60*/  SYNCS.PHASECHK.TRANS64.TRYWAIT P0, [R6+URZ], R5 ;  /* 0x00000005060075a7 */ /* 0x001064000800017f */
[----:B-1----:R-:W-:Y:S05]  /*6a70*/  @!P0 NANOSLEEP.SYNCS 0x989680 ;  /* 0x009896800000895d */ /* 0x002fea0003900000 */
[----:B------:R-:W1:Y:S02]  /*6a80*/  @!P0 SYNCS.PHASECHK.TRANS64 P0, [R6+URZ], R5 ;  /* 0x00000005060085a7 */ /* 0x000e64000800007f */
[----:B-1----:R-:W-:Y:S05]  /*6a90*/  @!P0 BRA `(.L_x_117) ;  /* 0xfffffffc00f08947 */ /* 0x002fea000383ffff */
[----:B------:R-:W-:Y:S05]  /*6aa0*/  BRA `(.L_x_130) ;  /* 0xfffffff800e47947 */ /* 0x000fea000383ffff */
.L_x_118:
[----:B0-----:R0:W1:Y:S02]  /*6ab0*/  SYNCS.PHASECHK.TRANS64.TRYWAIT P0, [R9+URZ], R4 ;  /* 0x00000004090075a7 */ /* 0x001064000800017f */
[----:B-1----:R-:W-:Y:S05]  /*6ac0*/  @!P0 NANOSLEEP.SYNCS 0x989680 ;  /* 0x009896800000895d */ /* 0x002fea0003900000 */
[----:B------:R-:W1:Y:S02]  /*6ad0*/  @!P0 SYNCS.PHASECHK.TRANS64 P0, [R9+URZ], R4 ;  /* 0x00000004090085a7 */ /* 0x000e64000800007f */
[----:B-1----:R-:W-:Y:S05]  /*6ae0*/  @!P0 BRA `(.L_x_118) ;  /* 0xfffffffc00f08947 */ /* 0x002fea000383ffff */
[----:B------:R-:W-:Y:S05]  /*6af0*/  BRA `(.L_x_131) ;  /* 0xfffffff800f47947 */ /* 0x000fea000383ffff */
.L_x_119:
[----:B-1----:R1:W2:Y:S02]  /*6b00*/  SYNCS.PHASECHK.TRANS64.TRYWAIT P0, [R6+URZ], R5 ;  /* 0x00000005060075a7 */ /* 0x0022a4000800017f */
[----:B--2---:R-:W-:Y:S05]  /*6b10*/  @!P0 NANOSLEEP.SYNCS 0x989680 ;  /* 0x009896800000895d */ /* 0x004fea0003900000 */
[----:B------:R-:W2:Y:S02]  /*6b20*/  @!P0 SYNCS.PHASECHK.TRANS64 P0, [R6+URZ], R5 ;  /* 0x00000005060085a7 */ /* 0x000ea4000800007f */
[----:B--2---:R-:W-:Y:S05]  /*6b30*/  @!P0 BRA `(.L_x_119) ;  /* 0xfffffffc00f08947 */ /* 0x004fea000383ffff */
[----:B------:R-:W-:Y:S05]  /*6b40*/  BRA `(.L_x_132) ;  /* 0xfffffff800fc7947 */ /* 0x000fea000383ffff */
.L_x_133:
[----:B------:R-:W-:-:S00]  /*6b50*/  BRA `(.L_x_133) ;  /* 0xfffffffc00fc7947 */ /* 0x000fc0000383ffff */
[----:B------:R-:W-:-:S00]  /*6b60*/  NOP ;  /* 0x0000000000007918 */ /* 0x000fc00000000000 */
        /* <DEDUP_REMOVED lines=9> */
.L_x_134:


//--------------------- .nv.global.init           --------------------------
	.section	.nv.global.init,"aw",@progbits
.nv.global.init:
	.type		$str$22,@object
	.size		$str$22,($str$23 - $str$22)
$str$22:
        /*0000*/ 	.byte	0x6b, 0x5f, 0x74, 0x69, 0x6c, 0x65, 0x5f, 0x63, 0x6f, 0x75, 0x6e, 0x74, 0x20, 0x3e, 0x3d, 0x20
        /*0010*/ 	.byte	0x31, 0x00
	.type		$str$23,@object
	.size		$str$23,(__unnamed_1 - $str$23)
$str$23:
        /*0012*/ 	.byte	0x2f, 0x74, 0x6d, 0x70, 0x2f, 0x63, 0x75, 0x74, 0x6c, 0x61, 0x73, 0x73, 0x5f, 0x73, 0x77, 0x65
        /*0022*/ 	.byte	0x65, 0x70, 0x5f, 0x73, 0x72, 0x63, 0x2f, 0x69, 0x6e, 0x63, 0x6c, 0x75, 0x64, 0x65, 0x2f, 0x63
        /*0032*/ 	.byte	0x75, 0x74, 0x6c, 0x61, 0x73, 0x73, 0x2f, 0x67, 0x65, 0x6d, 0x6d, 0x2f, 0x63, 0x6f, 0x6c, 0x6c
        /*0042*/ 	.byte	0x65, 0x63, 0x74, 0x69, 0x76, 0x65, 0x2f, 0x73, 0x6d, 0x39, 0x30, 0x5f, 0x6d, 0x6d, 0x61, 0x5f
        /*0052*/ 	.byte	0x74, 0x6d, 0x61, 0x5f, 0x67, 0x6d, 0x6d, 0x61, 0x5f, 0x73, 0x73, 0x5f, 0x77, 0x61, 0x72, 0x70
        /*0062*/ 	.byte	0x73, 0x70, 0x65, 0x63, 0x69, 0x61, 0x6c, 0x69, 0x7a, 0x65, 0x64, 0x2e, 0x68, 0x70, 0x70, 0x00
	.type		__unnamed_1,@object
	.size		__unnamed_1,(.L_0 - __unnamed_1)
__unnamed_1:
        /*0072*/ 	.byte	0x76, 0x6f, 0x69, 0x64, 0x20, 0x63, 0x75, 0x74, 0x6c, 0x61, 0x73, 0x73, 0x3a, 0x3a, 0x67, 0x65
        /* <DEDUP_REMOVED lines=180> */
        /*0bc2*/ 	.byte	0x5d, 0x00
.L_0:


//--------------------- .nv.shared._ZN7cutlass13device_kernelINS_4gemm6kernel13GemmUniversalIN4cute5tupleIJiiiiEEENS1_10collective13CollectiveMmaINS1_34MainloopSm90TmaGmmaWarpSpecializedILi6ENS5_IJNS4_1CILi1EEESB_SB_EEENS1_35KernelTmaWarpSpecializedCooperativeEEENS5_IJNSA_ILi512EEENSA_ILi16EEENSA_ILi32EEEEEENS_10bfloat16_tENS5_IJlSB_lEEESJ_SK_NS4_8TiledMMAINS4_8MMA_AtomIJNS4_4SM904GMMA27MMA_64x16x16_F32BF16BF16_SSILNSO_5MajorE0ELSQ_0ELNSO_7ScaleInE1ELSR_1EEEEEENS4_6LayoutINS5_IJNSA_ILi2EEESB_SB_EEENS5_IJSB_NSA_ILi0EEESX_EEEEENS5_IJNS4_10UnderscoreES10_S10_EEEEENS4_13SM90_TMA_LOADENS4_14ComposedLayoutINS4_7SwizzleILi2ELi4ELi3EEENS4_18smem_ptr_flag_bitsILi16EEENSU_INS5_IJNSA_ILi8EEESH_EEENS5_IJSH_SB_EEEEEEEvNS4_8identityES13_S1D_vS1E_EENS_8epilogue10collective6detail29Sm90TmaWarpSpecializedAdapterINS1H_15DefaultEpilogueISJ_SK_SK_NS1G_6thread17LinearCombinationISJ_Li1EffLNS1L_9ScaleType4KindE0ELNS_15FloatRoundStyleE2ESJ_EENS1_15EpilogueDefaultEEEEEvvEEEEvNT_6ParamsE --------------------------
	.section	.nv.shared._ZN7cutlass13device_kernelINS_4gemm6kernel13GemmUniversalIN4cute5tupleIJiiiiEEENS1_10collective13CollectiveMmaINS1_34MainloopSm90TmaGmmaWarpSpecializedILi6ENS5_IJNS4_1CILi1EEESB_SB_EEENS1_35KernelTmaWarpSpecializedCooperativeEEENS5_IJNSA_ILi512EEENSA_ILi16EEENSA_ILi32EEEEEENS_10bfloat16_tENS5_IJlSB_lEEESJ_SK_NS4_8TiledMMAINS4_8MMA_AtomIJNS4_4SM904GMMA27MMA_64x16x16_F32BF16BF16_SSILNSO_5MajorE0ELSQ_0ELNSO_7ScaleInE1ELSR_1EEEEEENS4_6LayoutINS5_IJNSA_ILi2EEESB_SB_EEENS5_IJSB_NSA_ILi0EEESX_EEEEENS5_IJNS4_10UnderscoreES10_S10_EEEEENS4_13SM90_TMA_LOADENS4_14ComposedLayoutINS4_7SwizzleILi2ELi4ELi3EEENS4_18smem_ptr_flag_bitsILi16EEENSU_INS5_IJNSA_ILi8EEESH_EEENS5_IJSH_SB_EEEEEEEvNS4_8identityES13_S1D_vS1E_EENS_8epilogue10collective6detail29Sm90TmaWarpSpecializedAdapterINS1H_15DefaultEpilogueISJ_SK_SK_NS1G_6thread17LinearCombinationISJ_Li1EffLNS1L_9ScaleType4KindE0ELNS_15FloatRoundStyleE2ESJ_EENS1_15EpilogueDefaultEEEEEvvEEEEvNT_6ParamsE,"aw",@nobits
	.sectionflags	@""
	.align	16
	.zero		1024


//--------------------- .nv.shared.reserved.0     --------------------------
	.section	.nv.shared.reserved.0,"aw",@nobits
	.weak		__nv_reservedSMEM_offset_0_alias
	.size		__nv_reservedSMEM_offset_0_alias, 0, 0
	.other		__nv_reservedSMEM_offset_0_alias,@"STO_CUDA_RESERVED_SHARED STV_DEFAULT"
__nv_reservedSMEM_offset_0_alias:
	.zero		0


//--------------------- .nv.global                --------------------------
	.section	.nv.global,"aw",@nobits
.nv.global:
	.type		_ZN39_INTERNAL_8b5cb168_4_k_cu_0814ca16_41564cute1_E,@object
	.size		_ZN39_INTERNAL_8b5cb168_4_k_cu_0814ca16_41564cute1_E,(_ZN39_INTERNAL_8b5cb168_4_k_cu_0814ca16_41564cuda3std3__45__cpo6cbeginE - _ZN39_INTERNAL_8b5cb168_4_k_cu_0814ca16_41564cute1_E)
_ZN39_INTERNAL_8b5cb168_4_k_cu_0814ca16_41564cute1_E:
	.zero		1
	.type		_ZN39_INTERNAL_8b5cb168_4_k_cu_0814ca16_41564cuda3std3__45__cpo6cbeginE,@object
	.size		_ZN39_INTERNAL_8b5cb168_4_k_cu_0814ca16_41564cuda3std3__45__cpo6cbeginE,(_ZN39_INTERNAL_8b5cb168_4_k_cu_0814ca16_41564cuda3std3__48in_placeE - _ZN39_INTERNAL_8b5cb168_4_k_cu_0814ca16_41564cuda3std3__45__cpo6cbeginE)
_ZN39_INTERNAL_8b5cb168_4_k_cu_0814ca16_41564cuda3std3__45__cpo6cbeginE:
	.zero		1
	.type		_ZN39_INTERNAL_8b5cb168_4_k_cu_0814ca16_41564cuda3std3__48in_placeE,@object
	.size		_ZN39_INTERNAL_8b5cb168_4_k_cu_0814ca16_41564cuda3std3__48in_placeE,(_ZN39_INTERNAL_8b5cb168_4_k_cu_0814ca16_41564cuda3std6ranges3__45__cpo9iter_moveE - _ZN39_INTERNAL_8b5cb168_4_k_cu_0814ca16_41564cuda3std3__48in_placeE)
_ZN39_INTERNAL_8b5cb168_4_k_cu_0814ca16_41564cuda3std3__48in_placeE:
	.zero		1
	.type		_ZN39_INTERNAL_8b5cb168_4_k_cu_0814ca16_41564cuda3std6ranges3__45__cpo9iter_moveE,@object
	.size		_ZN39_INTERNAL_8b5cb168_4_k_cu_0814ca16_41564cuda3std6ranges3__45__cpo9iter_moveE,(_ZN39_INTERNAL_8b5cb168_4_k_cu_0814ca16_41564cuda3std3__45__cpo5beginE - _ZN39_INTERNAL_8b5cb168_4_k_cu_0814ca16_41564cuda3std6ranges3__45__cpo9iter_moveE)
_ZN39_INTERNAL_8b5cb168_4_k_cu_0814ca16_41564cuda3std6ranges3__45__cpo9iter_moveE:
	.zero		1
	.type		_ZN39_INTERNAL_8b5cb168_4_k_cu_0814ca16_41564cuda3std3__45__cpo5beginE,@object
	.size		_ZN39_INTERNAL_8b5cb168_4_k_cu_0814ca16_41564cuda3std3__45__cpo5beginE,(_ZN39_INTERNAL_8b5cb168_4_k_cu_0814ca16_41564cuda3std3__441_GLOBAL__N__8b5cb168_4_k_cu_0814ca16_41566ignoreE - _ZN39_INTERNAL_8b5cb168_4_k_cu_0814ca16_41564cuda3std3__45__cpo5beginE)
_ZN39_INTERNAL_8b5cb168_4_k_cu_0814ca16_41564cuda3std3__45__cpo5beginE:
	.zero		1
	.type		_ZN39_INTERNAL_8b5cb168_4_k_cu_0814ca16_41564cuda3std3__441_GLOBAL__N__8b5cb168_4_k_cu_0814ca16_41566ignoreE,@object
	.size		_ZN39_INTERNAL_8b5cb168_4_k_cu_0814ca16_41564cuda3std3__441_GLOBAL__N__8b5cb168_4_k_cu_0814ca16_41566ignoreE,(_ZN39_INTERNAL_8b5cb168_4_k_cu_0814ca16_41564cute7productE - _ZN39_INTERNAL_8b5cb168_4_k_cu_0814ca16_41564cuda3std3__441_GLOBAL__N__8b5cb168_4_k_cu_0814ca16_41566ignoreE)
_ZN39_INTERNAL_8b5cb168_4_k_cu_0814ca16_41564cuda3std3__441_GLOBAL__N__8b5cb168_4_k_cu_0814ca16_41566ignoreE:
	.zero		1
	.type		_ZN39_INTERNAL_8b5cb168_4_k_cu_0814ca16_41564cute7productE,@object
	.size		_ZN39_INTERNAL_8b5cb168_4_k_cu_0814ca16_41564cute7productE,(_ZN39_INTERNAL_8b5cb168_4_k_cu_0814ca16_41564cuda3std3__45__cpo3endE - _ZN39_INTERNAL_8b5cb168_4_k_cu_0814ca16_41564cute7productE)
_ZN39_INTERNAL_8b5cb168_4_k_cu_0814ca16_41564cute7productE:
	.zero		1
	.type		_ZN39_INTERNAL_8b5cb168_4_k_cu_0814ca16_41564cuda3std3__45__cpo3endE,@object
	.size		_ZN39_INTERNAL_8b5cb168_4_k_cu_0814ca16_41564cuda3std3__45__cpo3endE,(_ZN39_INTERNAL_8b5cb168_4_k_cu_0814ca16_41564cuda3std3__419piecewise_constructE - _ZN39_INTERNAL_8b5cb168_4_k_cu_0814ca16_41564cuda3std3__45__cpo3endE)
_ZN39_INTERNAL_8b5cb168_4_k_cu_0814ca16_41564cuda3std3__45__cpo3endE:
	.zero		1
	.type		_ZN39_INTERNAL_8b5cb168_4_k_cu_0814ca16_41564cuda3std3__419piecewise_constructE,@object
	.size		_ZN39_INTERNAL_8b5cb168_4_k_cu_0814ca16_41564cuda3std3__419piecewise_constructE,(_ZN39_INTERNAL_8b5cb168_4_k_cu_0814ca16_41564cuda3std3__45__cpo4cendE - _ZN39_INTERNAL_8b5cb168_4_k_cu_0814ca16_41564cuda3std3__419piecewise_constructE)
_ZN39_INTERNAL_8b5cb168_4_k_cu_0814ca16_41564cuda3std3__419piecewise_constructE:
	.zero		1
	.type		_ZN39_INTERNAL_8b5cb168_4_k_cu_0814ca16_41564cuda3std3__45__cpo4cendE,@object
	.size		_ZN39_INTERNAL_8b5cb168_4_k_cu_0814ca16_41564cuda3std3__45__cpo4cendE,(_ZN39_INTERNAL_8b5cb168_4_k_cu_0814ca16_41564cuda3std6ranges3__45__cpo4swapE - _ZN39_INTERNAL_8b5cb168_4_k_cu_0814ca16_41564cuda3std3__45__cpo4cendE)
_ZN39_INTERNAL_8b5cb168_4_k_cu_0814ca16_41564cuda3std3__45__cpo4cendE:
	.zero		1
	.type		_ZN39_INTERNAL_8b5cb168_4_k_cu_0814ca16_41564cuda3std6ranges3__45__cpo4swapE,@object
	.size		_ZN39_INTERNAL_8b5cb168_4_k_cu_0814ca16_41564cuda3std6ranges3__45__cpo4swapE,(.L_8 - _ZN39_INTERNAL_8b5cb168_4_k_cu_0814ca16_41564cuda3std6ranges3__45__cpo4swapE)
_ZN39_INTERNAL_8b5cb168_4_k_cu_0814ca16_41564cuda3std6ranges3__45__cpo4swapE:
	.zero		1
.L_8:


//--------------------- .nv.constant0._ZN7cutlass13device_kernelINS_4gemm6kernel13GemmUniversalIN4cute5tupleIJiiiiEEENS1_10collective13CollectiveMmaINS1_34MainloopSm90TmaGmmaWarpSpecializedILi6ENS5_IJNS4_1CILi1EEESB_SB_EEENS1_35KernelTmaWarpSpecializedCooperativeEEENS5_IJNSA_ILi512EEENSA_ILi16EEENSA_ILi32EEEEEENS_10bfloat16_tENS5_IJlSB_lEEESJ_SK_NS4_8TiledMMAINS4_8MMA_AtomIJNS4_4SM904GMMA27MMA_64x16x16_F32BF16BF16_SSILNSO_5MajorE0ELSQ_0ELNSO_7ScaleInE1ELSR_1EEEEEENS4_6LayoutINS5_IJNSA_ILi2EEESB_SB_EEENS5_IJSB_NSA_ILi0EEESX_EEEEENS5_IJNS4_10UnderscoreES10_S10_EEEEENS4_13SM90_TMA_LOADENS4_14ComposedLayoutINS4_7SwizzleILi2ELi4ELi3EEENS4_18smem_ptr_flag_bitsILi16EEENSU_INS5_IJNSA_ILi8EEESH_EEENS5_IJSH_SB_EEEEEEEvNS4_8identityES13_S1D_vS1E_EENS_8epilogue10collective6detail29Sm90TmaWarpSpecializedAdapterINS1H_15DefaultEpilogueISJ_SK_SK_NS1G_6thread17LinearCombinationISJ_Li1EffLNS1L_9ScaleType4KindE0ELNS_15FloatRoundStyleE2ESJ_EENS1_15EpilogueDefaultEEEEEvvEEEEvNT_6ParamsE --------------------------
	.section	.nv.constant0._ZN7cutlass13device_kernelINS_4gemm6kernel13GemmUniversalIN4cute5tupleIJiiiiEEENS1_10collective13CollectiveMmaINS1_34MainloopSm90TmaGmmaWarpSpecializedILi6ENS5_IJNS4_1CILi1EEESB_SB_EEENS1_35KernelTmaWarpSpecializedCooperativeEEENS5_IJNSA_ILi512EEENSA_ILi16EEENSA_ILi32EEEEEENS_10bfloat16_tENS5_IJlSB_lEEESJ_SK_NS4_8TiledMMAINS4_8MMA_AtomIJNS4_4SM904GMMA27MMA_64x16x16_F32BF16BF16_SSILNSO_5MajorE0ELSQ_0ELNSO_7ScaleInE1ELSR_1EEEEEENS4_6LayoutINS5_IJNSA_ILi2EEESB_SB_EEENS5_IJSB_NSA_ILi0EEESX_EEEEENS5_IJNS4_10UnderscoreES10_S10_EEEEENS4_13SM90_TMA_LOADENS4_14ComposedLayoutINS4_7SwizzleILi2ELi4ELi3EEENS4_18smem_ptr_flag_bitsILi16EEENSU_INS5_IJNSA_ILi8EEESH_EEENS5_IJSH_SB_EEEEEEEvNS4_8identityES13_S1D_vS1E_EENS_8epilogue10collective6detail29Sm90TmaWarpSpecializedAdapterINS1H_15DefaultEpilogueISJ_SK_SK_NS1G_6thread17LinearCombinationISJ_Li1EffLNS1L_9ScaleType4KindE0ELNS_15FloatRoundStyleE2ESJ_EENS1_15EpilogueDefaultEEEEEvvEEEEvNT_6ParamsE,"a",@progbits
	.sectionflags	@""
	.align	4
.nv.constant0._ZN7cutlass13device_kernelINS_4gemm6kernel13GemmUniversalIN4cute5tupleIJiiiiEEENS1_10collective13CollectiveMmaINS1_34MainloopSm90TmaGmmaWarpSpecializedILi6ENS5_IJNS4_1CILi1EEESB_SB_EEENS1_35KernelTmaWarpSpecializedCooperativeEEENS5_IJNSA_ILi512EEENSA_ILi16EEENSA_ILi32EEEEEENS_10bfloat16_tENS5_IJlSB_lEEESJ_SK_NS4_8TiledMMAINS4_8MMA_AtomIJNS4_4SM904GMMA27MMA_64x16x16_F32BF16BF16_SSILNSO_5MajorE0ELSQ_0ELNSO_7ScaleInE1ELSR_1EEEEEENS4_6LayoutINS5_IJNSA_ILi2EEESB_SB_EEENS5_IJSB_NSA_ILi0EEESX_EEEEENS5_IJNS4_10UnderscoreES10_S10_EEEEENS4_13SM90_TMA_LOADENS4_14ComposedLayoutINS4_7SwizzleILi2ELi4ELi3EEENS4_18smem_ptr_flag_bitsILi16EEENSU_INS5_IJNSA_ILi8EEESH_EEENS5_IJSH_SB_EEEEEEEvNS4_8identityES13_S1D_vS1E_EENS_8epilogue10collective6detail29Sm90TmaWarpSpecializedAdapterINS1H_15DefaultEpilogueISJ_SK_SK_NS1G_6thread17LinearCombinationISJ_Li1EffLNS1L_9ScaleType4KindE0ELNS_15FloatRoundStyleE2ESJ_EENS1_15EpilogueDefaultEEEEEvvEEEEvNT_6ParamsE:
	.zero		1664


//--------------------- SYMBOLS --------------------------

	.type		.nv.reservedSmem.offset0,@object
	.size		.nv.reservedSmem.offset0,0x4
	.type		__assertfail,@function
